//
// Generated by NVIDIA NVVM Compiler
//
// Compiler Build ID: CL-36424714
// Cuda compilation tools, release 13.0, V13.0.88
// Based on NVVM 20.0.0
//

.version 9.0
.target sm_100
.address_size 64

	// .globl	_Z26histogram_v1_global_atomicPhPii
// _ZZ19histogram_v2_sharedPhPiiE6s_hist has been demoted
// _ZZ27histogram_v3_multi_elementsPhPiiiE6s_hist has been demoted
// _ZZ23histogram_v4_privatizedPhPiiE6s_hist has been demoted

.visible .entry _Z26histogram_v1_global_atomicPhPii(
	.param .u64 .ptr .align 1 _Z26histogram_v1_global_atomicPhPii_param_0,
	.param .u64 .ptr .align 1 _Z26histogram_v1_global_atomicPhPii_param_1,
	.param .u32 _Z26histogram_v1_global_atomicPhPii_param_2
)
{
	.reg .pred 	%p<2>;
	.reg .b32 	%r<8>;
	.reg .b64 	%rd<9>;

	ld.param.u64 	%rd1, [_Z26histogram_v1_global_atomicPhPii_param_0];
	ld.param.u64 	%rd2, [_Z26histogram_v1_global_atomicPhPii_param_1];
	ld.param.u32 	%r2, [_Z26histogram_v1_global_atomicPhPii_param_2];
	mov.u32 	%r3, %ctaid.x;
	mov.u32 	%r4, %ntid.x;
	mov.u32 	%r5, %tid.x;
	mad.lo.s32 	%r1, %r3, %r4, %r5;
	setp.ge.s32 	%p1, %r1, %r2;
	@%p1 bra 	$L__BB0_2;
	cvta.to.global.u64 	%rd3, %rd1;
	cvta.to.global.u64 	%rd4, %rd2;
	cvt.s64.s32 	%rd5, %r1;
	add.s64 	%rd6, %rd3, %rd5;
	ld.global.u8 	%r6, [%rd6];
	mul.wide.u32 	%rd7, %r6, 4;
	add.s64 	%rd8, %rd4, %rd7;
	atom.global.add.u32 	%r7, [%rd8], 1;
$L__BB0_2:
	ret;

}
	// .globl	_Z19histogram_v2_sharedPhPii
.visible .entry _Z19histogram_v2_sharedPhPii(
	.param .u64 .ptr .align 1 _Z19histogram_v2_sharedPhPii_param_0,
	.param .u64 .ptr .align 1 _Z19histogram_v2_sharedPhPii_param_1,
	.param .u32 _Z19histogram_v2_sharedPhPii_param_2
)
{
	.reg .pred 	%p<4>;
	.reg .b16 	%rs<2>;
	.reg .b32 	%r<16>;
	.reg .b64 	%rd<9>;
	// demoted variable
	.shared .align 4 .b8 _ZZ19histogram_v2_sharedPhPiiE6s_hist[1024];
	ld.param.u64 	%rd1, [_Z19histogram_v2_sharedPhPii_param_0];
	ld.param.u64 	%rd2, [_Z19histogram_v2_sharedPhPii_param_1];
	ld.param.u32 	%r4, [_Z19histogram_v2_sharedPhPii_param_2];
	mov.u32 	%r1, %tid.x;
	setp.gt.u32 	%p1, %r1, 255;
	shl.b32 	%r5, %r1, 2;
	mov.u32 	%r6, _ZZ19histogram_v2_sharedPhPiiE6s_hist;
	add.s32 	%r2, %r6, %r5;
	@%p1 bra 	$L__BB1_2;
	mov.b32 	%r7, 0;
	st.shared.u32 	[%r2], %r7;
$L__BB1_2:
	bar.sync 	0;
	mov.u32 	%r8, %ctaid.x;
	mov.u32 	%r9, %ntid.x;
	mad.lo.s32 	%r3, %r8, %r9, %r1;
	setp.ge.s32 	%p2, %r3, %r4;
	@%p2 bra 	$L__BB1_4;
	cvt.s64.s32 	%rd3, %r3;
	cvta.to.global.u64 	%rd4, %rd1;
	add.s64 	%rd5, %rd4, %rd3;
	ld.global.u8 	%rs1, [%rd5];
	mul.wide.u16 	%r10, %rs1, 4;
	add.s32 	%r12, %r6, %r10;
	atom.shared.add.u32 	%r13, [%r12], 1;
$L__BB1_4:
	setp.gt.u32 	%p3, %r1, 255;
	bar.sync 	0;
	@%p3 bra 	$L__BB1_6;
	cvta.to.global.u64 	%rd6, %rd2;
	mul.wide.u32 	%rd7, %r1, 4;
	add.s64 	%rd8, %rd6, %rd7;
	ld.shared.u32 	%r14, [%r2];
	atom.global.add.u32 	%r15, [%rd8], %r14;
$L__BB1_6:
	ret;

}
	// .globl	_Z27histogram_v3_multi_elementsPhPiii
.visible .entry _Z27histogram_v3_multi_elementsPhPiii(
	.param .u64 .ptr .align 1 _Z27histogram_v3_multi_elementsPhPiii_param_0,
	.param .u64 .ptr .align 1 _Z27histogram_v3_multi_elementsPhPiii_param_1,
	.param .u32 _Z27histogram_v3_multi_elementsPhPiii_param_2,
	.param .u32 _Z27histogram_v3_multi_elementsPhPiii_param_3
)
{
	.reg .pred 	%p<27>;
	.reg .b16 	%rs<16>;
	.reg .b32 	%r<148>;
	.reg .b64 	%rd<37>;
	// demoted variable
	.shared .align 4 .b8 _ZZ27histogram_v3_multi_elementsPhPiiiE6s_hist[1024];
	ld.param.u64 	%rd3, [_Z27histogram_v3_multi_elementsPhPiii_param_0];
	ld.param.u64 	%rd2, [_Z27histogram_v3_multi_elementsPhPiii_param_1];
	ld.param.u32 	%r55, [_Z27histogram_v3_multi_elementsPhPiii_param_2];
	ld.param.u32 	%r56, [_Z27histogram_v3_multi_elementsPhPiii_param_3];
	cvta.to.global.u64 	%rd1, %rd3;
	mov.u32 	%r1, %tid.x;
	setp.gt.u32 	%p1, %r1, 255;
	shl.b32 	%r57, %r1, 2;
	mov.u32 	%r58, _ZZ27histogram_v3_multi_elementsPhPiiiE6s_hist;
	add.s32 	%r2, %r58, %r57;
	@%p1 bra 	$L__BB2_2;
	mov.b32 	%r59, 0;
	st.shared.u32 	[%r2], %r59;
$L__BB2_2:
	bar.sync 	0;
	mov.u32 	%r3, %ctaid.x;
	mov.u32 	%r4, %ntid.x;
	mul.lo.s32 	%r5, %r56, %r3;
	setp.lt.s32 	%p2, %r56, 1;
	@%p2 bra 	$L__BB2_43;
	and.b32  	%r6, %r56, 7;
	setp.lt.u32 	%p3, %r56, 8;
	mov.b32 	%r146, 0;
	@%p3 bra 	$L__BB2_22;
	and.b32  	%r146, %r56, 2147483640;
	neg.s32 	%r144, %r146;
	mad.lo.s32 	%r61, %r4, %r5, %r4;
	add.s32 	%r143, %r1, %r61;
	shl.b32 	%r10, %r4, 3;
	add.s32 	%r62, %r5, 2;
	mad.lo.s32 	%r142, %r4, %r62, %r1;
	add.s32 	%r63, %r5, 3;
	mad.lo.s32 	%r141, %r4, %r63, %r1;
	add.s32 	%r64, %r5, 4;
	mad.lo.s32 	%r140, %r4, %r64, %r1;
	add.s32 	%r65, %r5, 5;
	mad.lo.s32 	%r139, %r4, %r65, %r1;
	add.s32 	%r66, %r5, 6;
	mad.lo.s32 	%r138, %r4, %r66, %r1;
	add.s32 	%r67, %r5, 7;
	mad.lo.s32 	%r137, %r4, %r67, %r1;
	mul.lo.s32 	%r68, %r4, %r3;
	mad.lo.s32 	%r136, %r68, %r56, %r1;
$L__BB2_5:
	.pragma "nounroll";
	setp.ge.s32 	%p4, %r136, %r55;
	@%p4 bra 	$L__BB2_7;
	cvt.s64.s32 	%rd4, %r136;
	add.s64 	%rd5, %rd1, %rd4;
	ld.global.u8 	%rs1, [%rd5];
	mul.wide.u16 	%r69, %rs1, 4;
	add.s32 	%r71, %r58, %r69;
	atom.shared.add.u32 	%r72, [%r71], 1;
$L__BB2_7:
	add.s32 	%r27, %r4, %r136;
	setp.ge.s32 	%p5, %r27, %r55;
	@%p5 bra 	$L__BB2_9;
	cvt.s64.s32 	%rd6, %r143;
	add.s64 	%rd7, %rd1, %rd6;
	ld.global.u8 	%rs2, [%rd7];
	mul.wide.u16 	%r73, %rs2, 4;
	add.s32 	%r75, %r58, %r73;
	atom.shared.add.u32 	%r76, [%r75], 1;
$L__BB2_9:
	add.s32 	%r28, %r4, %r27;
	setp.ge.s32 	%p6, %r28, %r55;
	@%p6 bra 	$L__BB2_11;
	cvt.s64.s32 	%rd8, %r142;
	add.s64 	%rd9, %rd1, %rd8;
	ld.global.u8 	%rs3, [%rd9];
	mul.wide.u16 	%r77, %rs3, 4;
	add.s32 	%r79, %r58, %r77;
	atom.shared.add.u32 	%r80, [%r79], 1;
$L__BB2_11:
	add.s32 	%r29, %r4, %r28;
	setp.ge.s32 	%p7, %r29, %r55;
	@%p7 bra 	$L__BB2_13;
	cvt.s64.s32 	%rd10, %r141;
	add.s64 	%rd11, %rd1, %rd10;
	ld.global.u8 	%rs4, [%rd11];
	mul.wide.u16 	%r81, %rs4, 4;
	add.s32 	%r83, %r58, %r81;
	atom.shared.add.u32 	%r84, [%r83], 1;
$L__BB2_13:
	add.s32 	%r30, %r4, %r29;
	setp.ge.s32 	%p8, %r30, %r55;
	@%p8 bra 	$L__BB2_15;
	cvt.s64.s32 	%rd12, %r140;
	add.s64 	%rd13, %rd1, %rd12;
	ld.global.u8 	%rs5, [%rd13];
	mul.wide.u16 	%r85, %rs5, 4;
	add.s32 	%r87, %r58, %r85;
	atom.shared.add.u32 	%r88, [%r87], 1;
$L__BB2_15:
	add.s32 	%r31, %r4, %r30;
	setp.ge.s32 	%p9, %r31, %r55;
	@%p9 bra 	$L__BB2_17;
	cvt.s64.s32 	%rd14, %r139;
	add.s64 	%rd15, %rd1, %rd14;
	ld.global.u8 	%rs6, [%rd15];
	mul.wide.u16 	%r89, %rs6, 4;
	add.s32 	%r91, %r58, %r89;
	atom.shared.add.u32 	%r92, [%r91], 1;
$L__BB2_17:
	add.s32 	%r32, %r4, %r31;
	setp.ge.s32 	%p10, %r32, %r55;
	@%p10 bra 	$L__BB2_19;
	cvt.s64.s32 	%rd16, %r138;
	add.s64 	%rd17, %rd1, %rd16;
	ld.global.u8 	%rs7, [%rd17];
	mul.wide.u16 	%r93, %rs7, 4;
	add.s32 	%r95, %r58, %r93;
	atom.shared.add.u32 	%r96, [%r95], 1;
$L__BB2_19:
	add.s32 	%r97, %r4, %r32;
	setp.ge.s32 	%p11, %r97, %r55;
	@%p11 bra 	$L__BB2_21;
	cvt.s64.s32 	%rd18, %r137;
	add.s64 	%rd19, %rd1, %rd18;
	ld.global.u8 	%rs8, [%rd19];
	mul.wide.u16 	%r98, %rs8, 4;
	add.s32 	%r100, %r58, %r98;
	atom.shared.add.u32 	%r101, [%r100], 1;
$L__BB2_21:
	add.s32 	%r144, %r144, 8;
	add.s32 	%r143, %r143, %r10;
	add.s32 	%r142, %r142, %r10;
	add.s32 	%r141, %r141, %r10;
	add.s32 	%r140, %r140, %r10;
	add.s32 	%r139, %r139, %r10;
	add.s32 	%r138, %r138, %r10;
	add.s32 	%r137, %r137, %r10;
	add.s32 	%r136, %r136, %r10;
	setp.ne.s32 	%p12, %r144, 0;
	@%p12 bra 	$L__BB2_5;
$L__BB2_22:
	setp.eq.s32 	%p13, %r6, 0;
	@%p13 bra 	$L__BB2_43;
	and.b32  	%r43, %r56, 3;
	setp.lt.u32 	%p14, %r6, 4;
	@%p14 bra 	$L__BB2_33;
	add.s32 	%r102, %r146, %r5;
	mad.lo.s32 	%r44, %r102, %r4, %r1;
	setp.ge.s32 	%p15, %r44, %r55;
	@%p15 bra 	$L__BB2_26;
	cvt.s64.s32 	%rd20, %r44;
	add.s64 	%rd21, %rd1, %rd20;
	ld.global.u8 	%rs9, [%rd21];
	mul.wide.u16 	%r103, %rs9, 4;
	add.s32 	%r105, %r58, %r103;
	atom.shared.add.u32 	%r106, [%r105], 1;
$L__BB2_26:
	add.s32 	%r45, %r44, %r4;
	setp.ge.s32 	%p16, %r45, %r55;
	@%p16 bra 	$L__BB2_28;
	cvt.s64.s32 	%rd22, %r45;
	add.s64 	%rd23, %rd1, %rd22;
	ld.global.u8 	%rs10, [%rd23];
	mul.wide.u16 	%r107, %rs10, 4;
	add.s32 	%r109, %r58, %r107;
	atom.shared.add.u32 	%r110, [%r109], 1;
$L__BB2_28:
	add.s32 	%r46, %r45, %r4;
	setp.ge.s32 	%p17, %r46, %r55;
	@%p17 bra 	$L__BB2_30;
	cvt.s64.s32 	%rd24, %r46;
	add.s64 	%rd25, %rd1, %rd24;
	ld.global.u8 	%rs11, [%rd25];
	mul.wide.u16 	%r111, %rs11, 4;
	add.s32 	%r113, %r58, %r111;
	atom.shared.add.u32 	%r114, [%r113], 1;
$L__BB2_30:
	add.s32 	%r47, %r46, %r4;
	setp.ge.s32 	%p18, %r47, %r55;
	@%p18 bra 	$L__BB2_32;
	cvt.s64.s32 	%rd26, %r47;
	add.s64 	%rd27, %rd1, %rd26;
	ld.global.u8 	%rs12, [%rd27];
	mul.wide.u16 	%r115, %rs12, 4;
	add.s32 	%r117, %r58, %r115;
	atom.shared.add.u32 	%r118, [%r117], 1;
$L__BB2_32:
	add.s32 	%r146, %r146, 4;
$L__BB2_33:
	setp.eq.s32 	%p19, %r43, 0;
	@%p19 bra 	$L__BB2_43;
	setp.eq.s32 	%p20, %r43, 1;
	@%p20 bra 	$L__BB2_40;
	add.s32 	%r119, %r146, %r5;
	mad.lo.s32 	%r50, %r119, %r4, %r1;
	setp.ge.s32 	%p21, %r50, %r55;
	@%p21 bra 	$L__BB2_37;
	cvt.s64.s32 	%rd28, %r50;
	add.s64 	%rd29, %rd1, %rd28;
	ld.global.u8 	%rs13, [%rd29];
	mul.wide.u16 	%r120, %rs13, 4;
	add.s32 	%r122, %r58, %r120;
	atom.shared.add.u32 	%r123, [%r122], 1;
$L__BB2_37:
	add.s32 	%r51, %r50, %r4;
	setp.ge.s32 	%p22, %r51, %r55;
	@%p22 bra 	$L__BB2_39;
	cvt.s64.s32 	%rd30, %r51;
	add.s64 	%rd31, %rd1, %rd30;
	ld.global.u8 	%rs14, [%rd31];
	mul.wide.u16 	%r124, %rs14, 4;
	add.s32 	%r126, %r58, %r124;
	atom.shared.add.u32 	%r127, [%r126], 1;
$L__BB2_39:
	add.s32 	%r146, %r146, 2;
$L__BB2_40:
	and.b32  	%r128, %r56, 1;
	setp.eq.b32 	%p23, %r128, 1;
	not.pred 	%p24, %p23;
	@%p24 bra 	$L__BB2_43;
	add.s32 	%r129, %r146, %r5;
	mad.lo.s32 	%r54, %r129, %r4, %r1;
	setp.ge.s32 	%p25, %r54, %r55;
	@%p25 bra 	$L__BB2_43;
	cvt.s64.s32 	%rd32, %r54;
	add.s64 	%rd33, %rd1, %rd32;
	ld.global.u8 	%rs15, [%rd33];
	mul.wide.u16 	%r130, %rs15, 4;
	add.s32 	%r132, %r58, %r130;
	atom.shared.add.u32 	%r133, [%r132], 1;
$L__BB2_43:
	setp.gt.u32 	%p26, %r1, 255;
	bar.sync 	0;
	@%p26 bra 	$L__BB2_45;
	cvta.to.global.u64 	%rd34, %rd2;
	mul.wide.u32 	%rd35, %r1, 4;
	add.s64 	%rd36, %rd34, %rd35;
	ld.shared.u32 	%r134, [%r2];
	atom.global.add.u32 	%r135, [%rd36], %r134;
$L__BB2_45:
	ret;

}
	// .globl	_Z23histogram_v4_privatizedPhPii
.visible .entry _Z23histogram_v4_privatizedPhPii(
	.param .u64 .ptr .align 1 _Z23histogram_v4_privatizedPhPii_param_0,
	.param .u64 .ptr .align 1 _Z23histogram_v4_privatizedPhPii_param_1,
	.param .u32 _Z23histogram_v4_privatizedPhPii_param_2
)
{
	.reg .pred 	%p<13>;
	.reg .b16 	%rs<2>;
	.reg .b32 	%r<159>;
	.reg .b64 	%rd<24>;
	// demoted variable
	.shared .align 4 .b8 _ZZ23histogram_v4_privatizedPhPiiE6s_hist[4096];
	ld.param.u64 	%rd9, [_Z23histogram_v4_privatizedPhPii_param_0];
	ld.param.u64 	%rd10, [_Z23histogram_v4_privatizedPhPii_param_1];
	ld.param.u32 	%r41, [_Z23histogram_v4_privatizedPhPii_param_2];
	cvta.to.global.u64 	%rd1, %rd10;
	mov.u32 	%r158, %tid.x;
	mov.u32 	%r2, %ntid.x;
	add.s32 	%r3, %r158, %r2;
	max.u32 	%r42, %r3, 1024;
	setp.lt.u32 	%p1, %r3, 1024;
	selp.u32 	%r43, 1, 0, %p1;
	add.s32 	%r44, %r3, %r43;
	sub.s32 	%r45, %r42, %r44;
	div.u32 	%r46, %r45, %r2;
	add.s32 	%r4, %r46, %r43;
	and.b32  	%r47, %r4, 3;
	setp.eq.s32 	%p2, %r47, 3;
	mov.u32 	%r149, %r158;
	@%p2 bra 	$L__BB3_3;
	add.s32 	%r48, %r4, 1;
	and.b32  	%r49, %r48, 3;
	neg.s32 	%r147, %r49;
	mov.u32 	%r149, %r158;
$L__BB3_2:
	.pragma "nounroll";
	shl.b32 	%r50, %r149, 2;
	and.b32  	%r51, %r50, -1024;
	mov.u32 	%r52, _ZZ23histogram_v4_privatizedPhPiiE6s_hist;
	add.s32 	%r53, %r52, %r51;
	and.b32  	%r54, %r50, 1020;
	add.s32 	%r55, %r53, %r54;
	mov.b32 	%r56, 0;
	st.shared.u32 	[%r55], %r56;
	add.s32 	%r149, %r149, %r2;
	add.s32 	%r147, %r147, 1;
	setp.ne.s32 	%p3, %r147, 0;
	@%p3 bra 	$L__BB3_2;
$L__BB3_3:
	setp.lt.u32 	%p4, %r4, 3;
	@%p4 bra 	$L__BB3_6;
	shl.b32 	%r57, %r2, 1;
	add.s32 	%r152, %r149, %r57;
	shl.b32 	%r12, %r2, 2;
	mad.lo.s32 	%r151, %r2, 3, %r149;
	add.s32 	%r150, %r2, %r149;
$L__BB3_5:
	shl.b32 	%r58, %r149, 2;
	and.b32  	%r59, %r58, -1024;
	mov.u32 	%r60, _ZZ23histogram_v4_privatizedPhPiiE6s_hist;
	add.s32 	%r61, %r60, %r59;
	and.b32  	%r62, %r58, 1020;
	add.s32 	%r63, %r61, %r62;
	mov.b32 	%r64, 0;
	st.shared.u32 	[%r63], %r64;
	add.s32 	%r65, %r149, %r2;
	shl.b32 	%r66, %r150, 2;
	and.b32  	%r67, %r66, -1024;
	add.s32 	%r68, %r60, %r67;
	and.b32  	%r69, %r66, 1020;
	add.s32 	%r70, %r68, %r69;
	st.shared.u32 	[%r70], %r64;
	add.s32 	%r71, %r65, %r2;
	shl.b32 	%r72, %r152, 2;
	and.b32  	%r73, %r72, -1024;
	add.s32 	%r74, %r60, %r73;
	and.b32  	%r75, %r72, 1020;
	add.s32 	%r76, %r74, %r75;
	st.shared.u32 	[%r76], %r64;
	add.s32 	%r77, %r71, %r2;
	shl.b32 	%r78, %r151, 2;
	and.b32  	%r79, %r78, -1024;
	add.s32 	%r80, %r60, %r79;
	and.b32  	%r81, %r78, 1020;
	add.s32 	%r82, %r80, %r81;
	st.shared.u32 	[%r82], %r64;
	add.s32 	%r149, %r77, %r2;
	add.s32 	%r152, %r152, %r12;
	add.s32 	%r151, %r151, %r12;
	add.s32 	%r150, %r150, %r12;
	setp.lt.u32 	%p5, %r149, 1024;
	@%p5 bra 	$L__BB3_5;
$L__BB3_6:
	bar.sync 	0;
	mov.u32 	%r83, %ctaid.x;
	mad.lo.s32 	%r23, %r83, %r2, %r158;
	setp.ge.s32 	%p6, %r23, %r41;
	@%p6 bra 	$L__BB3_8;
	shl.b32 	%r84, %r158, 10;
	and.b32  	%r85, %r84, 3072;
	mov.u32 	%r86, _ZZ23histogram_v4_privatizedPhPiiE6s_hist;
	add.s32 	%r87, %r86, %r85;
	cvt.s64.s32 	%rd11, %r23;
	cvta.to.global.u64 	%rd12, %rd9;
	add.s64 	%rd13, %rd12, %rd11;
	ld.global.u8 	%rs1, [%rd13];
	mul.wide.u16 	%r88, %rs1, 4;
	add.s32 	%r89, %r87, %r88;
	atom.shared.add.u32 	%r90, [%r89], 1;
$L__BB3_8:
	bar.sync 	0;
	setp.gt.u32 	%p7, %r158, 255;
	@%p7 bra 	$L__BB3_15;
	max.u32 	%r91, %r3, 256;
	setp.lt.u32 	%p8, %r3, 256;
	selp.u32 	%r92, 1, 0, %p8;
	add.s32 	%r93, %r3, %r92;
	sub.s32 	%r94, %r91, %r93;
	div.u32 	%r95, %r94, %r2;
	add.s32 	%r24, %r95, %r92;
	and.b32  	%r96, %r24, 3;
	setp.eq.s32 	%p9, %r96, 3;
	@%p9 bra 	$L__BB3_12;
	add.s32 	%r97, %r24, 1;
	and.b32  	%r98, %r97, 3;
	mul.wide.u32 	%rd14, %r158, 4;
	add.s64 	%rd23, %rd1, %rd14;
	mul.wide.u32 	%rd3, %r2, 4;
	shl.b32 	%r99, %r158, 2;
	mov.u32 	%r100, _ZZ23histogram_v4_privatizedPhPiiE6s_hist;
	add.s32 	%r101, %r99, %r100;
	add.s32 	%r155, %r101, 2048;
	shl.b32 	%r26, %r2, 2;
	neg.s32 	%r154, %r98;
	mad.lo.s32 	%r158, %r2, %r98, %r158;
$L__BB3_11:
	.pragma "nounroll";
	ld.shared.u32 	%r102, [%r155+-2048];
	ld.shared.u32 	%r103, [%r155+-1024];
	add.s32 	%r104, %r103, %r102;
	ld.shared.u32 	%r105, [%r155];
	add.s32 	%r106, %r105, %r104;
	ld.shared.u32 	%r107, [%r155+1024];
	add.s32 	%r108, %r107, %r106;
	atom.global.add.u32 	%r109, [%rd23], %r108;
	add.s64 	%rd23, %rd23, %rd3;
	add.s32 	%r155, %r155, %r26;
	add.s32 	%r154, %r154, 1;
	setp.ne.s32 	%p10, %r154, 0;
	@%p10 bra 	$L__BB3_11;
$L__BB3_12:
	setp.lt.u32 	%p11, %r24, 3;
	@%p11 bra 	$L__BB3_15;
	shl.b32 	%r34, %r2, 2;
	shl.b32 	%r110, %r158, 2;
	mov.u32 	%r111, _ZZ23histogram_v4_privatizedPhPiiE6s_hist;
	add.s32 	%r157, %r111, %r110;
	shl.b32 	%r36, %r2, 4;
	mul.wide.u32 	%rd15, %r2, 4;
	add.s64 	%rd6, %rd1, %rd15;
	mul.wide.u32 	%rd16, %r2, 8;
	add.s64 	%rd7, %rd1, %rd16;
	mul.wide.u32 	%rd17, %r2, 12;
	add.s64 	%rd8, %rd1, %rd17;
$L__BB3_14:
	mul.wide.s32 	%rd18, %r158, 4;
	add.s64 	%rd19, %rd6, %rd18;
	add.s64 	%rd20, %rd7, %rd18;
	add.s64 	%rd21, %rd8, %rd18;
	add.s64 	%rd22, %rd1, %rd18;
	ld.shared.u32 	%r112, [%r157];
	ld.shared.u32 	%r113, [%r157+1024];
	add.s32 	%r114, %r113, %r112;
	ld.shared.u32 	%r115, [%r157+2048];
	add.s32 	%r116, %r115, %r114;
	ld.shared.u32 	%r117, [%r157+3072];
	add.s32 	%r118, %r117, %r116;
	atom.global.add.u32 	%r119, [%rd22], %r118;
	add.s32 	%r120, %r157, %r34;
	ld.shared.u32 	%r121, [%r120];
	ld.shared.u32 	%r122, [%r120+1024];
	add.s32 	%r123, %r122, %r121;
	ld.shared.u32 	%r124, [%r120+2048];
	add.s32 	%r125, %r124, %r123;
	ld.shared.u32 	%r126, [%r120+3072];
	add.s32 	%r127, %r126, %r125;
	atom.global.add.u32 	%r128, [%rd19], %r127;
	add.s32 	%r129, %r120, %r34;
	ld.shared.u32 	%r130, [%r129];
	ld.shared.u32 	%r131, [%r129+1024];
	add.s32 	%r132, %r131, %r130;
	ld.shared.u32 	%r133, [%r129+2048];
	add.s32 	%r134, %r133, %r132;
	ld.shared.u32 	%r135, [%r129+3072];
	add.s32 	%r136, %r135, %r134;
	atom.global.add.u32 	%r137, [%rd20], %r136;
	add.s32 	%r138, %r129, %r34;
	ld.shared.u32 	%r139, [%r138];
	ld.shared.u32 	%r140, [%r138+1024];
	add.s32 	%r141, %r140, %r139;
	ld.shared.u32 	%r142, [%r138+2048];
	add.s32 	%r143, %r142, %r141;
	ld.shared.u32 	%r144, [%r138+3072];
	add.s32 	%r145, %r144, %r143;
	atom.global.add.u32 	%r146, [%rd21], %r145;
	add.s32 	%r158, %r158, %r34;
	add.s32 	%r157, %r157, %r36;
	setp.lt.u32 	%p12, %r158, 256;
	@%p12 bra 	$L__BB3_14;
$L__BB3_15:
	ret;

}


// ===== COMPILED SASS (sm_100) =====

	.target	sm_100

	.elftype	@"ET_EXEC"


//--------------------- .note.nv.tkinfo           --------------------------
	.section	.note.nv.tkinfo,"",@"SHT_NOTE"
	.sectionflags	@"SHF_NOTE_NV_TKINFO"
	.tkinfo
        /*0018*/ 	.word	0x00000002
        /*0030*/ 	.string	""
        /*0030*/ 	.string	"ptxas"
        /*0030*/ 	.string	"Cuda compilation tools, release 13.0, V13.0.88"
        /*0030*/ 	.string	"Build cuda_13.0.r13.0/compiler.36424714_0"
        /*0030*/ 	.string	"-arch sm_100 -m 64 "



//--------------------- .note.nv.cuinfo           --------------------------
	.section	.note.nv.cuinfo,"",@"SHT_NOTE"
	.sectionflags	@"SHF_NOTE_NV_CUINFO"
        /*0018*/ 	.short	0x0002
        /*001a*/ 	.short	0x0064
        /*001c*/ 	.short	0x0082
	.zero		2


//--------------------- .nv.info                  --------------------------
	.section	.nv.info,"",@"SHT_CUDA_INFO"
	.align	4


	//----- nvinfo : EIATTR_REGCOUNT
	.align		4
        /*0000*/ 	.byte	0x04, 0x2f
        /*0002*/ 	.short	(.L_1 - .L_0)
	.align		4
.L_0:
        /*0004*/ 	.word	index@(_Z26histogram_v1_global_atomicPhPii)
        /*0008*/ 	.word	0x0000000a


	//----- nvinfo : EIATTR_FRAME_SIZE
	.align		4
.L_1:
        /*000c*/ 	.byte	0x04, 0x11
        /*000e*/ 	.short	(.L_3 - .L_2)
	.align		4
.L_2:
        /*0010*/ 	.word	index@(_Z26histogram_v1_global_atomicPhPii)
        /*0014*/ 	.word	0x00000000


	//----- nvinfo : EIATTR_REGCOUNT
	.align		4
.L_3:
        /*0018*/ 	.byte	0x04, 0x2f
        /*001a*/ 	.short	(.L_5 - .L_4)
	.align		4
.L_4:
        /*001c*/ 	.word	index@(_Z19histogram_v2_sharedPhPii)
        /*0020*/ 	.word	0x0000000a


	//----- nvinfo : EIATTR_FRAME_SIZE
	.align		4
.L_5:
        /*0024*/ 	.byte	0x04, 0x11
        /*0026*/ 	.short	(.L_7 - .L_6)
	.align		4
.L_6:
        /*0028*/ 	.word	index@(_Z19histogram_v2_sharedPhPii)
        /*002c*/ 	.word	0x00000000


	//----- nvinfo : EIATTR_REGCOUNT
	.align		4
.L_7:
        /*0030*/ 	.byte	0x04, 0x2f
        /*0032*/ 	.short	(.L_9 - .L_8)
	.align		4
.L_8:
        /*0034*/ 	.word	index@(_Z27histogram_v3_multi_elementsPhPiii)
        /*0038*/ 	.word	0x0000001f


	//----- nvinfo : EIATTR_FRAME_SIZE
	.align		4
.L_9:
        /*003c*/ 	.byte	0x04, 0x11
        /*003e*/ 	.short	(.L_11 - .L_10)
	.align		4
.L_10:
        /*0040*/ 	.word	index@(_Z27histogram_v3_multi_elementsPhPiii)
        /*0044*/ 	.word	0x00000000


	//----- nvinfo : EIATTR_REGCOUNT
	.align		4
.L_11:
        /*0048*/ 	.byte	0x04, 0x2f
        /*004a*/ 	.short	(.L_13 - .L_12)
	.align		4
.L_12:
        /*004c*/ 	.word	index@(_Z23histogram_v4_privatizedPhPii)
        /*0050*/ 	.word	0x00000020


	//----- nvinfo : EIATTR_FRAME_SIZE
	.align		4
.L_13:
        /*0054*/ 	.byte	0x04, 0x11
        /*0056*/ 	.short	(.L_15 - .L_14)
	.align		4
.L_14:
        /*0058*/ 	.word	index@(_Z23histogram_v4_privatizedPhPii)
        /*005c*/ 	.word	0x00000000


	//----- nvinfo : EIATTR_MIN_STACK_SIZE
	.align		4
.L_15:
        /*0060*/ 	.byte	0x04, 0x12
        /*0062*/ 	.short	(.L_17 - .L_16)
	.align		4
.L_16:
        /*0064*/ 	.word	index@(_Z23histogram_v4_privatizedPhPii)
        /*0068*/ 	.word	0x00000000


	//----- nvinfo : EIATTR_MIN_STACK_SIZE
	.align		4
.L_17:
        /*006c*/ 	.byte	0x04, 0x12
        /*006e*/ 	.short	(.L_19 - .L_18)
	.align		4
.L_18:
        /*0070*/ 	.word	index@(_Z27histogram_v3_multi_elementsPhPiii)
        /*0074*/ 	.word	0x00000000


	//----- nvinfo : EIATTR_MIN_STACK_SIZE
	.align		4
.L_19:
        /*0078*/ 	.byte	0x04, 0x12
        /*007a*/ 	.short	(.L_21 - .L_20)
	.align		4
.L_20:
        /*007c*/ 	.word	index@(_Z19histogram_v2_sharedPhPii)
        /*0080*/ 	.word	0x00000000


	//----- nvinfo : EIATTR_MIN_STACK_SIZE
	.align		4
.L_21:
        /*0084*/ 	.byte	0x04, 0x12
        /*0086*/ 	.short	(.L_23 - .L_22)
	.align		4
.L_22:
        /*0088*/ 	.word	index@(_Z26histogram_v1_global_atomicPhPii)
        /*008c*/ 	.word	0x00000000
.L_23:


//--------------------- .nv.compat                --------------------------
	.section	.nv.compat,"",@"SHT_CUDA_COMPAT_INFO"
	.align	4
        /*0000*/ 	.byte	0x02, 0x09, 0x00, 0x00, 0x02, 0x02, 0x01, 0x00, 0x02, 0x05, 0x05, 0x00, 0x03, 0x07, 0x01, 0x01
        /*0010*/ 	.byte	0x02, 0x03, 0x00, 0x00, 0x02, 0x06, 0x01, 0x00, 0x04, 0x0b, 0x08, 0x00, 0x09, 0x00, 0x00, 0x00
        /*0020*/ 	.byte	0x00, 0x00, 0x00, 0x00


//--------------------- .nv.info._Z23histogram_v4_privatizedPhPii --------------------------
	.section	.nv.info._Z23histogram_v4_privatizedPhPii,"",@"SHT_CUDA_INFO"
	.sectionflags	@""
	.align	4


	//----- nvinfo : EIATTR_CUDA_API_VERSION
	.align		4
        /*0000*/ 	.byte	0x04, 0x37
        /*0002*/ 	.short	(.L_25 - .L_24)
.L_24:
        /*0004*/ 	.word	0x00000082


	//----- nvinfo : EIATTR_KPARAM_INFO
	.align		4
.L_25:
        /*0008*/ 	.byte	0x04, 0x17
        /*000a*/ 	.short	(.L_27 - .L_26)
.L_26:
        /*000c*/ 	.word	0x00000000
        /*0010*/ 	.short	0x0002
        /*0012*/ 	.short	0x0010
        /*0014*/ 	.byte	0x00, 0xf0, 0x11, 0x00


	//----- nvinfo : EIATTR_KPARAM_INFO
	.align		4
.L_27:
        /*0018*/ 	.byte	0x04, 0x17
        /*001a*/ 	.short	(.L_29 - .L_28)
.L_28:
        /*001c*/ 	.word	0x00000000
        /*0020*/ 	.short	0x0001
        /*0022*/ 	.short	0x0008
        /*0024*/ 	.byte	0x00, 0xf5, 0x21, 0x00


	//----- nvinfo : EIATTR_KPARAM_INFO
	.align		4
.L_29:
        /*0028*/ 	.byte	0x04, 0x17
        /*002a*/ 	.short	(.L_31 - .L_30)
.L_30:
        /*002c*/ 	.word	0x00000000
        /*0030*/ 	.short	0x0000
        /*0032*/ 	.short	0x0000
        /*0034*/ 	.byte	0x00, 0xf5, 0x21, 0x00


	//----- nvinfo : EIATTR_SPARSE_MMA_MASK
	.align		4
.L_31:
        /*0038*/ 	.byte	0x03, 0x50
        /*003a*/ 	.short	0x0000


	//----- nvinfo : EIATTR_MAXREG_COUNT
	.align		4
        /*003c*/ 	.byte	0x03, 0x1b
        /*003e*/ 	.short	0x00ff


	//----- nvinfo : EIATTR_NUM_BARRIERS
	.align		4
        /*0040*/ 	.byte	0x02, 0x4c
        /*0042*/ 	.byte	0x01
	.zero		1


	//----- nvinfo : EIATTR_MERCURY_ISA_VERSION
	.align		4
        /*0044*/ 	.byte	0x03, 0x5f
        /*0046*/ 	.short	0x0101


	//----- nvinfo : EIATTR_VRC_CTA_INIT_COUNT
	.align		4
        /*0048*/ 	.byte	0x02, 0x4a
	.zero		1
	.zero		1


	//----- nvinfo : EIATTR_EXIT_INSTR_OFFSETS
	.align		4
        /*004c*/ 	.byte	0x04, 0x1c
        /*004e*/ 	.short	(.L_33 - .L_32)


	//   ....[0]....
.L_32:
        /*0050*/ 	.word	0x000006e0


	//   ....[1]....
        /*0054*/ 	.word	0x000009a0


	//   ....[2]....
        /*0058*/ 	.word	0x00000ca0


	//----- nvinfo : EIATTR_CRS_STACK_SIZE
	.align		4
.L_33:
        /*005c*/ 	.byte	0x04, 0x1e
        /*005e*/ 	.short	(.L_35 - .L_34)
.L_34:
        /*0060*/ 	.word	0x00000000


	//----- nvinfo : EIATTR_CBANK_PARAM_SIZE
	.align		4
.L_35:
        /*0064*/ 	.byte	0x03, 0x19
        /*0066*/ 	.short	0x0014


	//----- nvinfo : EIATTR_PARAM_CBANK
	.align		4
        /*0068*/ 	.byte	0x04, 0x0a
        /*006a*/ 	.short	(.L_37 - .L_36)
	.align		4
.L_36:
        /*006c*/ 	.word	index@(.nv.constant0._Z23histogram_v4_privatizedPhPii)
        /*0070*/ 	.short	0x0380
        /*0072*/ 	.short	0x0014


	//----- nvinfo : EIATTR_SW_WAR
	.align		4
.L_37:
        /*0074*/ 	.byte	0x04, 0x36
        /*0076*/ 	.short	(.L_39 - .L_38)
.L_38:
        /*0078*/ 	.word	0x00000008
.L_39:


//--------------------- .nv.info._Z27histogram_v3_multi_elementsPhPiii --------------------------
	.section	.nv.info._Z27histogram_v3_multi_elementsPhPiii,"",@"SHT_CUDA_INFO"
	.sectionflags	@""
	.align	4


	//----- nvinfo : EIATTR_CUDA_API_VERSION
	.align		4
        /*0000*/ 	.byte	0x04, 0x37
        /*0002*/ 	.short	(.L_41 - .L_40)
.L_40:
        /*0004*/ 	.word	0x00000082


	//----- nvinfo : EIATTR_KPARAM_INFO
	.align		4
.L_41:
        /*0008*/ 	.byte	0x04, 0x17
        /*000a*/ 	.short	(.L_43 - .L_42)
.L_42:
        /*000c*/ 	.word	0x00000000
        /*0010*/ 	.short	0x0003
        /*0012*/ 	.short	0x0014
        /*0014*/ 	.byte	0x00, 0xf0, 0x11, 0x00


	//----- nvinfo : EIATTR_KPARAM_INFO
	.align		4
.L_43:
        /*0018*/ 	.byte	0x04, 0x17
        /*001a*/ 	.short	(.L_45 - .L_44)
.L_44:
        /*001c*/ 	.word	0x00000000
        /*0020*/ 	.short	0x0002
        /*0022*/ 	.short	0x0010
        /*0024*/ 	.byte	0x00, 0xf0, 0x11, 0x00


	//----- nvinfo : EIATTR_KPARAM_INFO
	.align		4
.L_45:
        /*0028*/ 	.byte	0x04, 0x17
        /*002a*/ 	.short	(.L_47 - .L_46)
.L_46:
        /*002c*/ 	.word	0x00000000
        /*0030*/ 	.short	0x0001
        /*0032*/ 	.short	0x0008
        /*0034*/ 	.byte	0x00, 0xf5, 0x21, 0x00


	//----- nvinfo : EIATTR_KPARAM_INFO
	.align		4
.L_47:
        /*0038*/ 	.byte	0x04, 0x17
        /*003a*/ 	.short	(.L_49 - .L_48)
.L_48:
        /*003c*/ 	.word	0x00000000
        /*0040*/ 	.short	0x0000
        /*0042*/ 	.short	0x0000
        /*0044*/ 	.byte	0x00, 0xf5, 0x21, 0x00


	//----- nvinfo : EIATTR_SPARSE_MMA_MASK
	.align		4
.L_49:
        /*0048*/ 	.byte	0x03, 0x50
        /*004a*/ 	.short	0x0000


	//----- nvinfo : EIATTR_MAXREG_COUNT
	.align		4
        /*004c*/ 	.byte	0x03, 0x1b
        /*004e*/ 	.short	0x00ff


	//----- nvinfo : EIATTR_NUM_BARRIERS
	.align		4
        /*0050*/ 	.byte	0x02, 0x4c
        /*0052*/ 	.byte	0x01
	.zero		1


	//----- nvinfo : EIATTR_MERCURY_ISA_VERSION
	.align		4
        /*0054*/ 	.byte	0x03, 0x5f
        /*0056*/ 	.short	0x0101


	//----- nvinfo : EIATTR_VRC_CTA_INIT_COUNT
	.align		4
        /*0058*/ 	.byte	0x02, 0x4a
	.zero		1
	.zero		1


	//----- nvinfo : EIATTR_EXIT_INSTR_OFFSETS
	.align		4
        /*005c*/ 	.byte	0x04, 0x1c
        /*005e*/ 	.short	(.L_51 - .L_50)


	//   ....[0]....
.L_50:
        /*0060*/ 	.word	0x00000e60


	//   ....[1]....
        /*0064*/ 	.word	0x00000eb0


	//----- nvinfo : EIATTR_CRS_STACK_SIZE
	.align		4
.L_51:
        /*0068*/ 	.byte	0x04, 0x1e
        /*006a*/ 	.short	(.L_53 - .L_52)
.L_52:
        /*006c*/ 	.word	0x00000000


	//----- nvinfo : EIATTR_CBANK_PARAM_SIZE
	.align		4
.L_53:
        /*0070*/ 	.byte	0x03, 0x19
        /*0072*/ 	.short	0x0018


	//----- nvinfo : EIATTR_PARAM_CBANK
	.align		4
        /*0074*/ 	.byte	0x04, 0x0a
        /*0076*/ 	.short	(.L_55 - .L_54)
	.align		4
.L_54:
        /*0078*/ 	.word	index@(.nv.constant0._Z27histogram_v3_multi_elementsPhPiii)
        /*007c*/ 	.short	0x0380
        /*007e*/ 	.short	0x0018


	//----- nvinfo : EIATTR_SW_WAR
	.align		4
.L_55:
        /*0080*/ 	.byte	0x04, 0x36
        /*0082*/ 	.short	(.L_57 - .L_56)
.L_56:
        /*0084*/ 	.word	0x00000008
.L_57:


//--------------------- .nv.info._Z19histogram_v2_sharedPhPii --------------------------
	.section	.nv.info._Z19histogram_v2_sharedPhPii,"",@"SHT_CUDA_INFO"
	.sectionflags	@""
	.align	4


	//----- nvinfo : EIATTR_CUDA_API_VERSION
	.align		4
        /*0000*/ 	.byte	0x04, 0x37
        /*0002*/ 	.short	(.L_59 - .L_58)
.L_58:
        /*0004*/ 	.word	0x00000082


	//----- nvinfo : EIATTR_KPARAM_INFO
	.align		4
.L_59:
        /*0008*/ 	.byte	0x04, 0x17
        /*000a*/ 	.short	(.L_61 - .L_60)
.L_60:
        /*000c*/ 	.word	0x00000000
        /*0010*/ 	.short	0x0002
        /*0012*/ 	.short	0x0010
        /*0014*/ 	.byte	0x00, 0xf0, 0x11, 0x00


	//----- nvinfo : EIATTR_KPARAM_INFO
	.align		4
.L_61:
        /*0018*/ 	.byte	0x04, 0x17
        /*001a*/ 	.short	(.L_63 - .L_62)
.L_62:
        /*001c*/ 	.word	0x00000000
        /*0020*/ 	.short	0x0001
        /*0022*/ 	.short	0x0008
        /*0024*/ 	.byte	0x00, 0xf5, 0x21, 0x00


	//----- nvinfo : EIATTR_KPARAM_INFO
	.align		4
.L_63:
        /*0028*/ 	.byte	0x04, 0x17
        /*002a*/ 	.short	(.L_65 - .L_64)
.L_64:
        /*002c*/ 	.word	0x00000000
        /*0030*/ 	.short	0x0000
        /*0032*/ 	.short	0x0000
        /*0034*/ 	.byte	0x00, 0xf5, 0x21, 0x00


	//----- nvinfo : EIATTR_SPARSE_MMA_MASK
	.align		4
.L_65:
        /*0038*/ 	.byte	0x03, 0x50
        /*003a*/ 	.short	0x0000


	//----- nvinfo : EIATTR_MAXREG_COUNT
	.align		4
        /*003c*/ 	.byte	0x03, 0x1b
        /*003e*/ 	.short	0x00ff


	//----- nvinfo : EIATTR_NUM_BARRIERS
	.align		4
        /*0040*/ 	.byte	0x02, 0x4c
        /*0042*/ 	.byte	0x01
	.zero		1


	//----- nvinfo : EIATTR_MERCURY_ISA_VERSION
	.align		4
        /*0044*/ 	.byte	0x03, 0x5f
        /*0046*/ 	.short	0x0101


	//----- nvinfo : EIATTR_VRC_CTA_INIT_COUNT
	.align		4
        /*0048*/ 	.byte	0x02, 0x4a
	.zero		1
	.zero		1


	//----- nvinfo : EIATTR_EXIT_INSTR_OFFSETS
	.align		4
        /*004c*/ 	.byte	0x04, 0x1c
        /*004e*/ 	.short	(.L_67 - .L_66)


	//   ....[0]....
.L_66:
        /*0050*/ 	.word	0x00000190


	//   ....[1]....
        /*0054*/ 	.word	0x000001e0


	//----- nvinfo : EIATTR_CRS_STACK_SIZE
	.align		4
.L_67:
        /*0058*/ 	.byte	0x04, 0x1e
        /*005a*/ 	.short	(.L_69 - .L_68)
.L_68:
        /*005c*/ 	.word	0x00000000


	//----- nvinfo : EIATTR_CBANK_PARAM_SIZE
	.align		4
.L_69:
        /*0060*/ 	.byte	0x03, 0x19
        /*0062*/ 	.short	0x0014


	//----- nvinfo : EIATTR_PARAM_CBANK
	.align		4
        /*0064*/ 	.byte	0x04, 0x0a
        /*0066*/ 	.short	(.L_71 - .L_70)
	.align		4
.L_70:
        /*0068*/ 	.word	index@(.nv.constant0._Z19histogram_v2_sharedPhPii)
        /*006c*/ 	.short	0x0380
        /*006e*/ 	.short	0x0014


	//----- nvinfo : EIATTR_SW_WAR
	.align		4
.L_71:
        /*0070*/ 	.byte	0x04, 0x36
        /*0072*/ 	.short	(.L_73 - .L_72)
.L_72:
        /*0074*/ 	.word	0x00000008
.L_73:


//--------------------- .nv.info._Z26histogram_v1_global_atomicPhPii --------------------------
	.section	.nv.info._Z26histogram_v1_global_atomicPhPii,"",@"SHT_CUDA_INFO"
	.sectionflags	@""
	.align	4


	//----- nvinfo : EIATTR_CUDA_API_VERSION
	.align		4
        /*0000*/ 	.byte	0x04, 0x37
        /*0002*/ 	.short	(.L_75 - .L_74)
.L_74:
        /*0004*/ 	.word	0x00000082


	//----- nvinfo : EIATTR_KPARAM_INFO
	.align		4
.L_75:
        /*0008*/ 	.byte	0x04, 0x17
        /*000a*/ 	.short	(.L_77 - .L_76)
.L_76:
        /*000c*/ 	.word	0x00000000
        /*0010*/ 	.short	0x0002
        /*0012*/ 	.short	0x0010
        /*0014*/ 	.byte	0x00, 0xf0, 0x11, 0x00


	//----- nvinfo : EIATTR_KPARAM_INFO
	.align		4
.L_77:
        /*0018*/ 	.byte	0x04, 0x17
        /*001a*/ 	.short	(.L_79 - .L_78)
.L_78:
        /*001c*/ 	.word	0x00000000
        /*0020*/ 	.short	0x0001
        /*0022*/ 	.short	0x0008
        /*0024*/ 	.byte	0x00, 0xf5, 0x21, 0x00


	//----- nvinfo : EIATTR_KPARAM_INFO
	.align		4
.L_79:
        /*0028*/ 	.byte	0x04, 0x17
        /*002a*/ 	.short	(.L_81 - .L_80)
.L_80:
        /*002c*/ 	.word	0x00000000
        /*0030*/ 	.short	0x0000
        /*0032*/ 	.short	0x0000
        /*0034*/ 	.byte	0x00, 0xf5, 0x21, 0x00


	//----- nvinfo : EIATTR_SPARSE_MMA_MASK
	.align		4
.L_81:
        /*0038*/ 	.byte	0x03, 0x50
        /*003a*/ 	.short	0x0000


	//----- nvinfo : EIATTR_MAXREG_COUNT
	.align		4
        /*003c*/ 	.byte	0x03, 0x1b
        /*003e*/ 	.short	0x00ff


	//----- nvinfo : EIATTR_MERCURY_ISA_VERSION
	.align		4
        /*0040*/ 	.byte	0x03, 0x5f
        /*0042*/ 	.short	0x0101


	//----- nvinfo : EIATTR_VRC_CTA_INIT_COUNT
	.align		4
        /*0044*/ 	.byte	0x02, 0x4a
	.zero		1
	.zero		1


	//----- nvinfo : EIATTR_EXIT_INSTR_OFFSETS
	.align		4
        /*0048*/ 	.byte	0x04, 0x1c
        /*004a*/ 	.short	(.L_83 - .L_82)


	//   ....[0]....
.L_82:
        /*004c*/ 	.word	0x00000070


	//   ....[1]....
        /*0050*/ 	.word	0x00000110


	//----- nvinfo : EIATTR_CBANK_PARAM_SIZE
	.align		4
.L_83:
        /*0054*/ 	.byte	0x03, 0x19
        /*0056*/ 	.short	0x0014


	//----- nvinfo : EIATTR_PARAM_CBANK
	.align		4
        /*0058*/ 	.byte	0x04, 0x0a
        /*005a*/ 	.short	(.L_85 - .L_84)
	.align		4
.L_84:
        /*005c*/ 	.word	index@(.nv.constant0._Z26histogram_v1_global_atomicPhPii)
        /*0060*/ 	.short	0x0380
        /*0062*/ 	.short	0x0014


	//----- nvinfo : EIATTR_SW_WAR
	.align		4
.L_85:
        /*0064*/ 	.byte	0x04, 0x36
        /*0066*/ 	.short	(.L_87 - .L_86)
.L_86:
        /*0068*/ 	.word	0x00000008
.L_87:


//--------------------- .nv.callgraph             --------------------------
	.section	.nv.callgraph,"",@"SHT_CUDA_CALLGRAPH"
	.align	4
	.sectionentsize	8
	.align		4
        /*0000*/ 	.word	0x00000000
	.align		4
        /*0004*/ 	.word	0xffffffff
	.align		4
        /*0008*/ 	.word	0x00000000
	.align		4
        /*000c*/ 	.word	0xfffffffe
	.align		4
        /*0010*/ 	.word	0x00000000
	.align		4
        /*0014*/ 	.word	0xfffffffd
	.align		4
        /*0018*/ 	.word	0x00000000
	.align		4
        /*001c*/ 	.word	0xfffffffc


//--------------------- .text._Z23histogram_v4_privatizedPhPii --------------------------
	.section	.text._Z23histogram_v4_privatizedPhPii,"ax",@progbits
	.align	128
        .global         _Z23histogram_v4_privatizedPhPii
        .type           _Z23histogram_v4_privatizedPhPii,@function
        .size           _Z23histogram_v4_privatizedPhPii,(.L_x_52 - _Z23histogram_v4_privatizedPhPii)
        .other          _Z23histogram_v4_privatizedPhPii,@"STO_CUDA_ENTRY STV_DEFAULT"
_Z23histogram_v4_privatizedPhPii:
.text._Z23histogram_v4_privatizedPhPii:
[----:B------:R-:W-:Y:S08]  /*0000*/  LDC R1, c[0x0][0x37c] ;  /* 0x0000df00ff017b82 */ /* 0x000ff00000000800 */
[----:B------:R-:W0:Y:S01]  /*0010*/  LDC R11, c[0x0][0x360] ;  /* 0x0000d800ff0b7b82 */ /* 0x000e220000000800 */
[----:B------:R-:W1:Y:S01]  /*0020*/  S2R R2, SR_TID.X ;  /* 0x0000000000027919 */ /* 0x000e620000002100 */
[----:B------:R-:W-:Y:S01]  /*0030*/  BSSY.RECONVERGENT B0, `(.L_x_0) ;  /* 0x000002f000007945 */ /* 0x000fe20003800200 */
[----:B0-----:R-:W0:Y:S01]  /*0040*/  I2F.U32.RP R3, R11 ;  /* 0x0000000b00037306 */ /* 0x001e220000209000 */
[----:B-1----:R-:W-:-:S02]  /*0050*/  IMAD.IADD R0, R2, 0x1, R11 ;  /* 0x0000000102007824 */ /* 0x002fc400078e020b */
[----:B------:R-:W-:-:S03]  /*0060*/  IMAD.MOV.U32 R13, RZ, RZ, R2 ;  /* 0x000000ffff0d7224 */ /* 0x000fc600078e0002 */
[C---:B------:R-:W-:Y:S02]  /*0070*/  ISETP.GE.U32.AND P0, PT, R0.reuse, 0x400, PT ;  /* 0x000004000000780c */ /* 0x040fe40003f06070 */
[----:B0-----:R-:W0:Y:S01]  /*0080*/  MUFU.RCP R3, R3 ;  /* 0x0000000300037308 */ /* 0x001e220000001000 */
[----:B------:R-:W-:Y:S02]  /*0090*/  VIMNMX.U32 R7, PT, PT, R0, 0x400, !PT ;  /* 0x0000040000077848 */ /* 0x000fe40007fe0000 */
[----:B------:R-:W-:Y:S01]  /*00a0*/  SEL R6, RZ, 0x1, P0 ;  /* 0x00000001ff067807 */ /* 0x000fe20000000000 */
[----:B0-----:R-:W-:-:S06]  /*00b0*/  VIADD R5, R3, 0xffffffe ;  /* 0x0ffffffe03057836 */ /* 0x001fcc0000000000 */
[----:B------:R-:W0:Y:S02]  /*00c0*/  F2I.FTZ.U32.TRUNC.NTZ R5, R5 ;  /* 0x0000000500057305 */ /* 0x000e24000021f000 */
[----:B0-----:R-:W-:-:S04]  /*00d0*/  IMAD.MOV R4, RZ, RZ, -R5 ;  /* 0x000000ffff047224 */ /* 0x001fc800078e0a05 */
[----:B------:R-:W-:Y:S02]  /*00e0*/  IMAD R9, R4, R11, RZ ;  /* 0x0000000b04097224 */ /* 0x000fe400078e02ff */
[----:B------:R-:W-:-:S04]  /*00f0*/  IMAD.MOV.U32 R4, RZ, RZ, RZ ;  /* 0x000000ffff047224 */ /* 0x000fc800078e00ff */
[----:B------:R-:W-:Y:S01]  /*0100*/  IMAD.HI.U32 R3, R5, R9, R4 ;  /* 0x0000000905037227 */ /* 0x000fe200078e0004 */
[----:B------:R-:W-:-:S05]  /*0110*/  IADD3 R4, PT, PT, R7, -R0, -R6 ;  /* 0x8000000007047210 */ /* 0x000fca0007ffe806 */
[----:B------:R-:W-:-:S04]  /*0120*/  IMAD.HI.U32 R5, R3, R4, RZ ;  /* 0x0000000403057227 */ /* 0x000fc800078e00ff */
[----:B------:R-:W-:-:S04]  /*0130*/  IMAD.MOV R7, RZ, RZ, -R5 ;  /* 0x000000ffff077224 */ /* 0x000fc800078e0a05 */
[----:B------:R-:W-:-:S05]  /*0140*/  IMAD R4, R11, R7, R4 ;  /* 0x000000070b047224 */ /* 0x000fca00078e0204 */
[----:B------:R-:W-:-:S13]  /*0150*/  ISETP.GE.U32.AND P0, PT, R4, R11, PT ;  /* 0x0000000b0400720c */ /* 0x000fda0003f06070 */
[----:B------:R-:W-:Y:S02]  /*0160*/  @P0 IMAD.IADD R4, R4, 0x1, -R11 ;  /* 0x0000000104040824 */ /* 0x000fe400078e0a0b */
[----:B------:R-:W-:Y:S01]  /*0170*/  @P0 VIADD R5, R5, 0x1 ;  /* 0x0000000105050836 */ /* 0x000fe20000000000 */
[----:B------:R-:W-:Y:S02]  /*0180*/  ISETP.NE.U32.AND P0, PT, R11, RZ, PT ;  /* 0x000000ff0b00720c */ /* 0x000fe40003f05070 */
[-C--:B------:R-:W-:Y:S02]  /*0190*/  ISETP.GE.U32.AND P1, PT, R4, R11.reuse, PT ;  /* 0x0000000b0400720c */ /* 0x080fe40003f26070 */
[----:B------:R-:W-:-:S11]  /*01a0*/  LOP3.LUT R4, RZ, R11, RZ, 0x33, !PT ;  /* 0x0000000bff047212 */ /* 0x000fd600078e33ff */
[----:B------:R-:W-:-:S05]  /*01b0*/  @P1 VIADD R5, R5, 0x1 ;  /* 0x0000000105051836 */ /* 0x000fca0000000000 */
[----:B------:R-:W-:-:S05]  /*01c0*/  SEL R5, R4, R5, !P0 ;  /* 0x0000000504057207 */ /* 0x000fca0004000000 */
[----:B------:R-:W-:-:S05]  /*01d0*/  IMAD.IADD R5, R6, 0x1, R5 ;  /* 0x0000000106057824 */ /* 0x000fca00078e0205 */
[C---:B------:R-:W-:Y:S02]  /*01e0*/  LOP3.LUT R6, R5.reuse, 0x3, RZ, 0xc0, !PT ;  /* 0x0000000305067812 */ /* 0x040fe400078ec0ff */
[----:B------:R-:W-:Y:S02]  /*01f0*/  ISETP.GE.U32.AND P1, PT, R5, 0x3, PT ;  /* 0x000000030500780c */ /* 0x000fe40003f26070 */
[----:B------:R-:W-:-:S13]  /*0200*/  ISETP.NE.AND P2, PT, R6, 0x3, PT ;  /* 0x000000030600780c */ /* 0x000fda0003f45270 */
[----:B------:R-:W-:Y:S05]  /*0210*/  @!P2 BRA `(.L_x_1) ;  /* 0x000000000040a947 */ /* 0x000fea0003800000 */
[----:B------:R-:W0:Y:S01]  /*0220*/  S2R R7, SR_CgaCtaId ;  /* 0x0000000000077919 */ /* 0x000e220000008800 */
[----:B------:R-:W-:Y:S01]  /*0230*/  VIADD R5, R5, 0x1 ;  /* 0x0000000105057836 */ /* 0x000fe20000000000 */
[----:B------:R-:W-:Y:S01]  /*0240*/  MOV R6, 0x400 ;  /* 0x0000040000067802 */ /* 0x000fe20000000f00 */
[----:B------:R-:W-:-:S03]  /*0250*/  IMAD.MOV.U32 R2, RZ, RZ, R13 ;  /* 0x000000ffff027224 */ /* 0x000fc600078e000d */
[----:B------:R-:W-:-:S04]  /*0260*/  LOP3.LUT R5, R5, 0x3, RZ, 0xc0, !PT ;  /* 0x0000000305057812 */ /* 0x000fc800078ec0ff */
[----:B------:R-:W-:Y:S02]  /*0270*/  IADD3 R5, PT, PT, -R5, RZ, RZ ;  /* 0x000000ff05057210 */ /* 0x000fe40007ffe1ff */
[----:B0-----:R-:W-:-:S07]  /*0280*/  LEA R8, R7, R6, 0x18 ;  /* 0x0000000607087211 */ /* 0x001fce00078ec0ff */
.L_x_2:
[----:B0-----:R-:W-:Y:S02]  /*0290*/  IMAD.SHL.U32 R6, R2, 0x4, RZ ;  /* 0x0000000402067824 */ /* 0x001fe400078e00ff */
[----:B------:R-:W-:Y:S02]  /*02a0*/  VIADD R5, R5, 0x1 ;  /* 0x0000000105057836 */ /* 0x000fe40000000000 */
[----:B------:R-:W-:Y:S01]  /*02b0*/  IMAD.IADD R2, R11, 0x1, R2 ;  /* 0x000000010b027824 */ /* 0x000fe200078e0202 */
[C---:B------:R-:W-:Y:S02]  /*02c0*/  LOP3.LUT R7, R6.reuse, 0xfffffc00, RZ, 0xc0, !PT ;  /* 0xfffffc0006077812 */ /* 0x040fe400078ec0ff */
[----:B------:R-:W-:Y:S02]  /*02d0*/  LOP3.LUT R6, R6, 0x3fc, RZ, 0xc0, !PT ;  /* 0x000003fc06067812 */ /* 0x000fe400078ec0ff */
[----:B------:R-:W-:Y:S02]  /*02e0*/  ISETP.NE.AND P2, PT, R5, RZ, PT ;  /* 0x000000ff0500720c */ /* 0x000fe40003f45270 */
[----:B------:R-:W-:-:S05]  /*02f0*/  IADD3 R6, PT, PT, R6, R8, R7 ;  /* 0x0000000806067210 */ /* 0x000fca0007ffe007 */
[----:B------:R0:W-:Y:S06]  /*0300*/  STS [R6], RZ ;  /* 0x000000ff06007388 */ /* 0x0001ec0000000800 */
[----:B------:R-:W-:Y:S05]  /*0310*/  @P2 BRA `(.L_x_2) ;  /* 0xfffffffc00dc2947 */ /* 0x000fea000383ffff */
.L_x_1:
[----:B------:R-:W-:Y:S05]  /*0320*/  BSYNC.RECONVERGENT B0 ;  /* 0x0000000000007941 */ /* 0x000fea0003800200 */
.L_x_0:
[----:B------:R-:W-:Y:S04]  /*0330*/  BSSY.RECONVERGENT B0, `(.L_x_3) ;  /* 0x0000023000007945 */ /* 0x000fe80003800200 */
[----:B------:R-:W-:Y:S05]  /*0340*/  @!P1 BRA `(.L_x_4) ;  /* 0x0000000000849947 */ /* 0x000fea0003800000 */
[----:B------:R-:W1:Y:S01]  /*0350*/  S2R R10, SR_CgaCtaId ;  /* 0x00000000000a7919 */ /* 0x000e620000008800 */
[----:B------:R-:W-:Y:S01]  /*0360*/  MOV R5, 0x400 ;  /* 0x0000040000057802 */ /* 0x000fe20000000f00 */
[C-C-:B0-----:R-:W-:Y:S02]  /*0370*/  IMAD R6, R11.reuse, 0x2, R2.reuse ;  /* 0x000000020b067824 */ /* 0x141fe400078e0202 */
[----:B------:R-:W-:Y:S01]  /*0380*/  IMAD R8, R11, 0x3, R2 ;  /* 0x000000030b087824 */ /* 0x000fe200078e0202 */
[----:B-1----:R-:W-:Y:S01]  /*0390*/  LEA R17, R10, R5, 0x18 ;  /* 0x000000050a117211 */ /* 0x002fe200078ec0ff */
[----:B------:R-:W-:-:S07]  /*03a0*/  IMAD.IADD R10, R2, 0x1, R11 ;  /* 0x00000001020a7824 */ /* 0x000fce00078e020b */
.L_x_5:
[----:B------:R-:W-:Y:S01]  /*03b0*/  IMAD.SHL.U32 R7, R2, 0x4, RZ ;  /* 0x0000000402077824 */ /* 0x000fe200078e00ff */
[C---:B------:R-:W-:Y:S01]  /*03c0*/  IADD3 R2, PT, PT, R11.reuse, R2, R11 ;  /* 0x000000020b027210 */ /* 0x040fe20007ffe00b */
[----:B------:R-:W-:Y:S01]  /*03d0*/  IMAD.SHL.U32 R5, R10, 0x4, RZ ;  /* 0x000000040a057824 */ /* 0x000fe200078e00ff */
[----:B------:R-:W-:Y:S01]  /*03e0*/  LEA R10, R11, R10, 0x2 ;  /* 0x0000000a0b0a7211 */ /* 0x000fe200078e10ff */
[----:B------:R-:W-:Y:S01]  /*03f0*/  IMAD.SHL.U32 R9, R6, 0x4, RZ ;  /* 0x0000000406097824 */ /* 0x000fe200078e00ff */
[C---:B------:R-:W-:Y:S01]  /*0400*/  LOP3.LUT R18, R7.reuse, 0xfffffc00, RZ, 0xc0, !PT ;  /* 0xfffffc0007127812 */ /* 0x040fe200078ec0ff */
[----:B------:R-:W-:Y:S01]  /*0410*/  IMAD.SHL.U32 R15, R8, 0x4, RZ ;  /* 0x00000004080f7824 */ /* 0x000fe200078e00ff */
[----:B------:R-:W-:Y:S01]  /*0420*/  LOP3.LUT R19, R7, 0x3fc, RZ, 0xc0, !PT ;  /* 0x000003fc07137812 */ /* 0x000fe200078ec0ff */
[----:B------:R-:W-:Y:S01]  /*0430*/  IMAD R6, R11, 0x4, R6 ;  /* 0x000000040b067824 */ /* 0x000fe200078e0206 */
[----:B------:R-:W-:Y:S01]  /*0440*/  LOP3.LUT R7, R5, 0xfffffc00, RZ, 0xc0, !PT ;  /* 0xfffffc0005077812 */ /* 0x000fe200078ec0ff */
[----:B------:R-:W-:Y:S01]  /*0450*/  IMAD R8, R11, 0x4, R8 ;  /* 0x000000040b087824 */ /* 0x000fe200078e0208 */
[----:B------:R-:W-:-:S02]  /*0460*/  LOP3.LUT R12, R5, 0x3fc, RZ, 0xc0, !PT ;  /* 0x000003fc050c7812 */ /* 0x000fc400078ec0ff */
[C---:B------:R-:W-:Y:S02]  /*0470*/  LOP3.LUT R5, R9.reuse, 0xfffffc00, RZ, 0xc0, !PT ;  /* 0xfffffc0009057812 */ /* 0x040fe400078ec0ff */
[----:B------:R-:W-:Y:S02]  /*0480*/  LOP3.LUT R14, R9, 0x3fc, RZ, 0xc0, !PT ;  /* 0x000003fc090e7812 */ /* 0x000fe400078ec0ff */
[C---:B------:R-:W-:Y:S02]  /*0490*/  LOP3.LUT R9, R15.reuse, 0xfffffc00, RZ, 0xc0, !PT ;  /* 0xfffffc000f097812 */ /* 0x040fe400078ec0ff */
[----:B------:R-:W-:Y:S02]  /*04a0*/  LOP3.LUT R16, R15, 0x3fc, RZ, 0xc0, !PT ;  /* 0x000003fc0f107812 */ /* 0x000fe400078ec0ff */
[-C--:B------:R-:W-:Y:S02]  /*04b0*/  IADD3 R18, PT, PT, R19, R17.reuse, R18 ;  /* 0x0000001113127210 */ /* 0x080fe40007ffe012 */
[----:B------:R-:W-:-:S02]  /*04c0*/  IADD3 R7, PT, PT, R12, R17, R7 ;  /* 0x000000110c077210 */ /* 0x000fc40007ffe007 */
[-C--:B------:R-:W-:Y:S01]  /*04d0*/  IADD3 R5, PT, PT, R14, R17.reuse, R5 ;  /* 0x000000110e057210 */ /* 0x080fe20007ffe005 */
[----:B------:R1:W-:Y:S01]  /*04e0*/  STS [R18], RZ ;  /* 0x000000ff12007388 */ /* 0x0003e20000000800 */
[----:B------:R-:W-:Y:S02]  /*04f0*/  IADD3 R9, PT, PT, R16, R17, R9 ;  /* 0x0000001110097210 */ /* 0x000fe40007ffe009 */
[----:B------:R-:W-:Y:S01]  /*0500*/  IADD3 R2, PT, PT, R11, R2, R11 ;  /* 0x000000020b027210 */ /* 0x000fe20007ffe00b */
[----:B------:R1:W-:Y:S03]  /*0510*/  STS [R7], RZ ;  /* 0x000000ff07007388 */ /* 0x0003e60000000800 */
[----:B------:R-:W-:Y:S01]  /*0520*/  ISETP.GE.U32.AND P1, PT, R2, 0x400, PT ;  /* 0x000004000200780c */ /* 0x000fe20003f26070 */
[----:B------:R1:W-:Y:S04]  /*0530*/  STS [R5], RZ ;  /* 0x000000ff05007388 */ /* 0x0003e80000000800 */
[----:B------:R1:W-:Y:S08]  /*0540*/  STS [R9], RZ ;  /* 0x000000ff09007388 */ /* 0x0003f00000000800 */
[----:B-1----:R-:W-:Y:S05]  /*0550*/  @!P1 BRA `(.L_x_5) ;  /* 0xfffffffc00949947 */ /* 0x002fea000383ffff */
.L_x_4:
[----:B------:R-:W-:Y:S05]  /*0560*/  BSYNC.RECONVERGENT B0 ;  /* 0x0000000000007941 */ /* 0x000fea0003800200 */
.L_x_3:
[----:B------:R-:W1:Y:S01]  /*0570*/  S2UR UR4, SR_CTAID.X ;  /* 0x00000000000479c3 */ /* 0x000e620000002500 */
[----:B------:R-:W2:Y:S01]  /*0580*/  LDCU UR5, c[0x0][0x390] ;  /* 0x00007200ff0577ac */ /* 0x000ea20008000800 */
[----:B------:R-:W-:Y:S06]  /*0590*/  BSSY.RECONVERGENT B0, `(.L_x_6) ;  /* 0x0000013000007945 */ /* 0x000fec0003800200 */
[----:B------:R-:W-:Y:S01]  /*05a0*/  BAR.SYNC.DEFER_BLOCKING 0x0 ;  /* 0x0000000000007b1d */ /* 0x000fe20000010000 */
[----:B------:R-:W-:-:S05]  /*05b0*/  ISETP.GT.U32.AND P1, PT, R13, 0xff, PT ;  /* 0x000000ff0d00780c */ /* 0x000fca0003f24070 */
[----:B------:R-:W3:Y:S01]  /*05c0*/  LDCU.64 UR6, c[0x0][0x358] ;  /* 0x00006b00ff0677ac */ /* 0x000ee20008000a00 */
[----:B-1----:R-:W-:-:S05]  /*05d0*/  IMAD R2, R11, UR4, R13 ;  /* 0x000000040b027c24 */ /* 0x002fca000f8e020d */
[----:B--2---:R-:W-:-:S13]  /*05e0*/  ISETP.GE.AND P2, PT, R2, UR5, PT ;  /* 0x0000000502007c0c */ /* 0x004fda000bf46270 */
[----:B---3--:R-:W-:Y:S05]  /*05f0*/  @P2 BRA `(.L_x_7) ;  /* 0x0000000000302947 */ /* 0x008fea0003800000 */
[----:B------:R-:W0:Y:S02]  /*0600*/  LDCU.64 UR4, c[0x0][0x380] ;  /* 0x00007000ff0477ac */ /* 0x000e240008000a00 */
[----:B0-----:R-:W-:-:S04]  /*0610*/  IADD3 R6, P2, PT, R2, UR4, RZ ;  /* 0x0000000402067c10 */ /* 0x001fc8000ff5e0ff */
[----:B------:R-:W-:-:S06]  /*0620*/  LEA.HI.X.SX32 R7, R2, UR5, 0x1, P2 ;  /* 0x0000000502077c11 */ /* 0x000fcc00090f0eff */
[----:B------:R-:W2:Y:S01]  /*0630*/  LDG.E.U8 R7, desc[UR6][R6.64] ;  /* 0x0000000606077981 */ /* 0x000ea2000c1e1100 */
[----:B------:R-:W0:Y:S01]  /*0640*/  S2UR UR5, SR_CgaCtaId ;  /* 0x00000000000579c3 */ /* 0x000e220000008800 */
[----:B------:R-:W-:Y:S01]  /*0650*/  IMAD.SHL.U32 R2, R13, 0x400, RZ ;  /* 0x000004000d027824 */ /* 0x000fe200078e00ff */
[----:B------:R-:W-:-:S04]  /*0660*/  UMOV UR4, 0x400 ;  /* 0x0000040000047882 */ /* 0x000fc80000000000 */
[----:B------:R-:W-:Y:S01]  /*0670*/  LOP3.LUT R2, R2, 0xc00, RZ, 0xc0, !PT ;  /* 0x00000c0002027812 */ /* 0x000fe200078ec0ff */
[----:B0-----:R-:W-:-:S06]  /*0680*/  ULEA UR4, UR5, UR4, 0x18 ;  /* 0x0000000405047291 */ /* 0x001fcc000f8ec0ff */
[----:B------:R-:W-:-:S04]  /*0690*/  VIADD R2, R2, UR4 ;  /* 0x0000000402027c36 */ /* 0x000fc80008000000 */
[----:B--2---:R-:W-:-:S05]  /*06a0*/  IMAD R2, R7, 0x4, R2 ;  /* 0x0000000407027824 */ /* 0x004fca00078e0202 */
[----:B------:R1:W-:Y:S02]  /*06b0*/  ATOMS.POPC.INC.32 RZ, [R2+URZ] ;  /* 0x0000000002ff7f8c */ /* 0x0003e4000d8000ff */
.L_x_7:
[----:B------:R-:W-:Y:S05]  /*06c0*/  BSYNC.RECONVERGENT B0 ;  /* 0x0000000000007941 */ /* 0x000fea0003800200 */
.L_x_6:
[----:B------:R-:W-:Y:S06]  /*06d0*/  BAR.SYNC.DEFER_BLOCKING 0x0 ;  /* 0x0000000000007b1d */ /* 0x000fec0000010000 */
[----:B------:R-:W-:Y:S05]  /*06e0*/  @P1 EXIT ;  /* 0x000000000000194d */ /* 0x000fea0003800000 */
[C---:B------:R-:W-:Y:S01]  /*06f0*/  ISETP.GE.U32.AND P1, PT, R0.reuse, 0x100, PT ;  /* 0x000001000000780c */ /* 0x040fe20003f26070 */
[----:B------:R-:W-:Y:S01]  /*0700*/  BSSY.RECONVERGENT B0, `(.L_x_8) ;  /* 0x0000029000007945 */ /* 0x000fe20003800200 */
[----:B------:R-:W-:Y:S02]  /*0710*/  VIMNMX.U32 R5, PT, PT, R0, 0x100, !PT ;  /* 0x0000010000057848 */ /* 0x000fe40007fe0000 */
[----:B-1----:R-:W-:-:S04]  /*0720*/  SEL R2, RZ, 0x1, P1 ;  /* 0x00000001ff027807 */ /* 0x002fc80000800000 */
[----:B------:R-:W-:-:S05]  /*0730*/  IADD3 R0, PT, PT, R5, -R0, -R2 ;  /* 0x8000000005007210 */ /* 0x000fca0007ffe802 */
[----:B------:R-:W-:-:S04]  /*0740*/  IMAD.HI.U32 R3, R3, R0, RZ ;  /* 0x0000000003037227 */ /* 0x000fc800078e00ff */
[----:B------:R-:W-:-:S04]  /*0750*/  IMAD.MOV R5, RZ, RZ, -R3 ;  /* 0x000000ffff057224 */ /* 0x000fc800078e0a03 */
[----:B------:R-:W-:-:S05]  /*0760*/  IMAD R0, R11, R5, R0 ;  /* 0x000000050b007224 */ /* 0x000fca00078e0200 */
[----:B------:R-:W-:-:S13]  /*0770*/  ISETP.GE.U32.AND P1, PT, R0, R11, PT ;  /* 0x0000000b0000720c */ /* 0x000fda0003f26070 */
[----:B------:R-:W-:Y:S02]  /*0780*/  @P1 IMAD.IADD R0, R0, 0x1, -R11 ;  /* 0x0000000100001824 */ /* 0x000fe400078e0a0b */
[----:B------:R-:W-:-:S03]  /*0790*/  @P1 VIADD R3, R3, 0x1 ;  /* 0x0000000103031836 */ /* 0x000fc60000000000 */
[----:B------:R-:W-:-:S13]  /*07a0*/  ISETP.GE.U32.AND P2, PT, R0, R11, PT ;  /* 0x0000000b0000720c */ /* 0x000fda0003f46070 */
[----:B------:R-:W-:-:S04]  /*07b0*/  @P2 IADD3 R3, PT, PT, R3, 0x1, RZ ;  /* 0x0000000103032810 */ /* 0x000fc80007ffe0ff */
[----:B------:R-:W-:-:S05]  /*07c0*/  SEL R3, R4, R3, !P0 ;  /* 0x0000000304037207 */ /* 0x000fca0004000000 */
[----:B------:R-:W-:-:S05]  /*07d0*/  IMAD.IADD R0, R2, 0x1, R3 ;  /* 0x0000000102007824 */ /* 0x000fca00078e0203 */
[C---:B------:R-:W-:Y:S02]  /*07e0*/  LOP3.LUT R2, R0.reuse, 0x3, RZ, 0xc0, !PT ;  /* 0x0000000300027812 */ /* 0x040fe400078ec0ff */
[----:B------:R-:W-:Y:S02]  /*07f0*/  ISETP.GE.U32.AND P1, PT, R0, 0x3, PT ;  /* 0x000000030000780c */ /* 0x000fe40003f26070 */
[----:B------:R-:W-:-:S13]  /*0800*/  ISETP.NE.AND P0, PT, R2, 0x3, PT ;  /* 0x000000030200780c */ /* 0x000fda0003f05270 */
[----:B------:R-:W-:Y:S05]  /*0810*/  @!P0 BRA `(.L_x_9) ;  /* 0x00000000005c8947 */ /* 0x000fea0003800000 */
[----:B------:R-:W1:Y:S01]  /*0820*/  S2UR UR5, SR_CgaCtaId ;  /* 0x00000000000579c3 */ /* 0x000e620000008800 */
[----:B------:R-:W-:Y:S01]  /*0830*/  UMOV UR4, 0x400 ;  /* 0x0000040000047882 */ /* 0x000fe20000000000 */
[----:B------:R-:W-:-:S05]  /*0840*/  VIADD R0, R0, 0x1 ;  /* 0x0000000100007836 */ /* 0x000fca0000000000 */
[----:B------:R-:W-:Y:S01]  /*0850*/  LOP3.LUT R0, R0, 0x3, RZ, 0xc0, !PT ;  /* 0x0000000300007812 */ /* 0x000fe200078ec0ff */
[----:B------:R-:W2:Y:S04]  /*0860*/  LDC.64 R2, c[0x0][0x388] ;  /* 0x0000e200ff027b82 */ /* 0x000ea80000000a00 */
[----:B------:R-:W-:Y:S01]  /*0870*/  IMAD.MOV R5, RZ, RZ, -R0 ;  /* 0x000000ffff057224 */ /* 0x000fe200078e0a00 */
[----:B-1----:R-:W-:-:S06]  /*0880*/  ULEA UR4, UR5, UR4, 0x18 ;  /* 0x0000000405047291 */ /* 0x002fcc000f8ec0ff */
[C---:B------:R-:W-:Y:S01]  /*0890*/  LEA R4, R13.reuse, UR4, 0x2 ;  /* 0x000000040d047c11 */ /* 0x040fe2000f8e10ff */
[----:B--2---:R-:W-:-:S04]  /*08a0*/  IMAD.WIDE.U32 R2, R13, 0x4, R2 ;  /* 0x000000040d027825 */ /* 0x004fc800078e0002 */
[----:B------:R-:W-:Y:S02]  /*08b0*/  IMAD R13, R0, R11, R13 ;  /* 0x0000000b000d7224 */ /* 0x000fe400078e020d */
[----:B------:R-:W-:-:S07]  /*08c0*/  VIADD R4, R4, 0x800 ;  /* 0x0000080004047836 */ /* 0x000fce0000000000 */
.L_x_10:
[----:B------:R-:W-:Y:S04]  /*08d0*/  LDS R0, [R4+-0x800] ;  /* 0xfff8000004007984 */ /* 0x000fe80000000800 */
[----:B------:R-:W-:Y:S04]  /*08e0*/  LDS R7, [R4+-0x400] ;  /* 0xfffc000004077984 */ /* 0x000fe80000000800 */
[----:B0-----:R-:W0:Y:S04]  /*08f0*/  LDS R6, [R4] ;  /* 0x0000000004067984 */ /* 0x001e280000000800 */
[----:B------:R1:W2:Y:S01]  /*0900*/  LDS R9, [R4+0x400] ;  /* 0x0004000004097984 */ /* 0x0002a20000000800 */
[----:B------:R-:W-:-:S05]  /*0910*/  VIADD R5, R5, 0x1 ;  /* 0x0000000105057836 */ /* 0x000fca0000000000 */
[----:B------:R-:W-:Y:S01]  /*0920*/  ISETP.NE.AND P0, PT, R5, RZ, PT ;  /* 0x000000ff0500720c */ /* 0x000fe20003f05270 */
[----:B-1----:R-:W-:Y:S01]  /*0930*/  IMAD R4, R11, 0x4, R4 ;  /* 0x000000040b047824 */ /* 0x002fe200078e0204 */
[----:B0-----:R-:W-:-:S05]  /*0940*/  IADD3 R0, PT, PT, R6, R7, R0 ;  /* 0x0000000706007210 */ /* 0x001fca0007ffe000 */
[----:B--2---:R-:W-:-:S05]  /*0950*/  IMAD.IADD R9, R0, 0x1, R9 ;  /* 0x0000000100097824 */ /* 0x004fca00078e0209 */
[----:B------:R0:W-:Y:S02]  /*0960*/  REDG.E.ADD.STRONG.GPU desc[UR6][R2.64], R9 ;  /* 0x000000090200798e */ /* 0x0001e4000c12e106 */
[----:B0-----:R-:W-:Y:S01]  /*0970*/  IMAD.WIDE.U32 R2, R11, 0x4, R2 ;  /* 0x000000040b027825 */ /* 0x001fe200078e0002 */
[----:B------:R-:W-:Y:S06]  /*0980*/  @P0 BRA `(.L_x_10) ;  /* 0xfffffffc00d00947 */ /* 0x000fec000383ffff */
.L_x_9:
[----:B------:R-:W-:Y:S05]  /*0990*/  BSYNC.RECONVERGENT B0 ;  /* 0x0000000000007941 */ /* 0x000fea0003800200 */
.L_x_8:
[----:B------:R-:W-:Y:S05]  /*09a0*/  @!P1 EXIT ;  /* 0x000000000000994d */ /* 0x000fea0003800000 */
[----:B------:R-:W1:Y:S01]  /*09b0*/  S2UR UR5, SR_CgaCtaId ;  /* 0x00000000000579c3 */ /* 0x000e620000008800 */
[----:B------:R-:W-:-:S07]  /*09c0*/  UMOV UR4, 0x400 ;  /* 0x0000040000047882 */ /* 0x000fce0000000000 */
[----:B------:R-:W2:Y:S01]  /*09d0*/  LDC.64 R2, c[0x0][0x388] ;  /* 0x0000e200ff027b82 */ /* 0x000ea20000000a00 */
[----:B-1----:R-:W-:-:S06]  /*09e0*/  ULEA UR4, UR5, UR4, 0x18 ;  /* 0x0000000405047291 */ /* 0x002fcc000f8ec0ff */
[----:B------:R-:W-:Y:S01]  /*09f0*/  LEA R0, R13, UR4, 0x2 ;  /* 0x000000040d007c11 */ /* 0x000fe2000f8e10ff */
[----:B--2---:R-:W-:-:S04]  /*0a00*/  IMAD.WIDE.U32 R4, R11, 0x4, R2 ;  /* 0x000000040b047825 */ /* 0x004fc800078e0002 */
[----:B0-----:R-:W-:-:S04]  /*0a10*/  IMAD.WIDE.U32 R6, R11, 0x8, R2 ;  /* 0x000000080b067825 */ /* 0x001fc800078e0002 */
[----:B------:R-:W-:-:S07]  /*0a20*/  IMAD.WIDE.U32 R8, R11, 0xc, R2 ;  /* 0x0000000c0b087825 */ /* 0x000fce00078e0002 */
.L_x_11:
[----:B------:R-:W-:Y:S01]  /*0a30*/  LDS R12, [R0] ;  /* 0x00000000000c7984 */ /* 0x000fe20000000800 */
[----:B0-----:R-:W-:-:S03]  /*0a40*/  IMAD R20, R11, 0x4, R0 ;  /* 0x000000040b147824 */ /* 0x001fc600078e0200 */
[----:B------:R-:W-:Y:S02]  /*0a50*/  LDS R15, [R0+0x400] ;  /* 0x00040000000f7984 */ /* 0x000fe40000000800 */
[C---:B------:R-:W-:Y:S02]  /*0a60*/  LEA R24, R11.reuse, R20, 0x2 ;  /* 0x000000140b187211 */ /* 0x040fe400078e10ff */
[----:B------:R-:W0:Y:S03]  /*0a70*/  LDS R10, [R0+0x800] ;  /* 0x00080000000a7984 */ /* 0x000e260000000800 */
[----:B------:R-:W-:Y:S01]  /*0a80*/  IMAD R28, R11, 0x4, R24 ;  /* 0x000000040b1c7824 */ /* 0x000fe200078e0218 */
[----:B------:R-:W-:Y:S04]  /*0a90*/  LDS R21, [R20] ;  /* 0x0000000014157984 */ /* 0x000fe80000000800 */
[----:B------:R-:W-:Y:S04]  /*0aa0*/  LDS R22, [R20+0x400] ;  /* 0x0004000014167984 */ /* 0x000fe80000000800 */
[----:B------:R-:W1:Y:S04]  /*0ab0*/  LDS R23, [R20+0x800] ;  /* 0x0008000014177984 */ /* 0x000e680000000800 */
[----:B------:R-:W-:Y:S04]  /*0ac0*/  LDS R25, [R24] ;  /* 0x0000000018197984 */ /* 0x000fe80000000800 */
[----:B------:R-:W-:Y:S04]  /*0ad0*/  LDS R26, [R24+0x400] ;  /* 0x00040000181a7984 */ /* 0x000fe80000000800 */
[----:B------:R-:W2:Y:S04]  /*0ae0*/  LDS R27, [R24+0x800] ;  /* 0x00080000181b7984 */ /* 0x000ea80000000800 */
[----:B------:R-:W-:Y:S04]  /*0af0*/  LDS R14, [R28] ;  /* 0x000000001c0e7984 */ /* 0x000fe80000000800 */
[----:B------:R-:W-:Y:S04]  /*0b00*/  LDS R16, [R28+0x800] ;  /* 0x000800001c107984 */ /* 0x000fe80000000800 */
[----:B------:R-:W3:Y:S01]  /*0b10*/  LDS R17, [R0+0xc00] ;  /* 0x000c000000117984 */ /* 0x000ee20000000800 */
[----:B0-----:R-:W-:-:S03]  /*0b20*/  IADD3 R12, PT, PT, R10, R15, R12 ;  /* 0x0000000f0a0c7210 */ /* 0x001fc60007ffe00c */
[----:B------:R-:W0:Y:S04]  /*0b30*/  LDS R18, [R20+0xc00] ;  /* 0x000c000014127984 */ /* 0x000e280000000800 */
[----:B------:R-:W4:Y:S04]  /*0b40*/  LDS R15, [R28+0x400] ;  /* 0x000400001c0f7984 */ /* 0x000f280000000800 */
[----:B------:R-:W5:Y:S01]  /*0b50*/  LDS R19, [R24+0xc00] ;  /* 0x000c000018137984 */ /* 0x000f620000000800 */
[----:B-1----:R-:W-:-:S03]  /*0b60*/  IADD3 R21, PT, PT, R23, R22, R21 ;  /* 0x0000001617157210 */ /* 0x002fc60007ffe015 */
[----:B------:R-:W1:Y:S01]  /*0b70*/  LDS R10, [R28+0xc00] ;  /* 0x000c00001c0a7984 */ /* 0x000e620000000800 */
[----:B--2---:R-:W-:Y:S01]  /*0b80*/  IADD3 R26, PT, PT, R27, R26, R25 ;  /* 0x0000001a1b1a7210 */ /* 0x004fe20007ffe019 */
[----:B---3--:R-:W-:Y:S02]  /*0b90*/  IMAD.IADD R23, R12, 0x1, R17 ;  /* 0x000000010c177824 */ /* 0x008fe400078e0211 */
[----:B0-----:R-:W-:Y:S02]  /*0ba0*/  IMAD.IADD R25, R21, 0x1, R18 ;  /* 0x0000000115197824 */ /* 0x001fe400078e0212 */
[----:B------:R-:W-:Y:S01]  /*0bb0*/  IMAD.WIDE R20, R13, 0x4, R8 ;  /* 0x000000040d147825 */ /* 0x000fe200078e0208 */
[----:B----4-:R-:W-:-:S03]  /*0bc0*/  IADD3 R15, PT, PT, R16, R15, R14 ;  /* 0x0000000f100f7210 */ /* 0x010fc60007ffe00e */
[----:B------:R-:W-:-:S04]  /*0bd0*/  IMAD.WIDE R16, R13, 0x4, R4 ;  /* 0x000000040d107825 */ /* 0x000fc800078e0204 */
[----:B-----5:R-:W-:Y:S02]  /*0be0*/  IMAD.IADD R27, R26, 0x1, R19 ;  /* 0x000000011a1b7824 */ /* 0x020fe400078e0213 */
[----:B-1----:R-:W-:Y:S02]  /*0bf0*/  IMAD.IADD R29, R15, 0x1, R10 ;  /* 0x000000010f1d7824 */ /* 0x002fe400078e020a */
[----:B------:R-:W-:-:S04]  /*0c00*/  IMAD.WIDE R14, R13, 0x4, R2 ;  /* 0x000000040d0e7825 */ /* 0x000fc800078e0202 */
[----:B------:R-:W-:Y:S01]  /*0c10*/  IMAD.WIDE R18, R13, 0x4, R6 ;  /* 0x000000040d127825 */ /* 0x000fe200078e0206 */
[----:B------:R0:W-:Y:S03]  /*0c20*/  REDG.E.ADD.STRONG.GPU desc[UR6][R14.64], R23 ;  /* 0x000000170e00798e */ /* 0x0001e6000c12e106 */
[----:B------:R-:W-:Y:S01]  /*0c30*/  IMAD R13, R11, 0x4, R13 ;  /* 0x000000040b0d7824 */ /* 0x000fe200078e020d */
[----:B------:R0:W-:Y:S04]  /*0c40*/  REDG.E.ADD.STRONG.GPU desc[UR6][R16.64], R25 ;  /* 0x000000191000798e */ /* 0x0001e8000c12e106 */
[----:B------:R-:W-:Y:S01]  /*0c50*/  ISETP.GE.U32.AND P0, PT, R13, 0x100, PT ;  /* 0x000001000d00780c */ /* 0x000fe20003f06070 */
[----:B------:R0:W-:Y:S01]  /*0c60*/  REDG.E.ADD.STRONG.GPU desc[UR6][R18.64], R27 ;  /* 0x0000001b1200798e */ /* 0x0001e2000c12e106 */
[----:B------:R-:W-:-:S03]  /*0c70*/  IMAD R0, R11, 0x10, R0 ;  /* 0x000000100b007824 */ /* 0x000fc600078e0200 */
[----:B------:R0:W-:Y:S08]  /*0c80*/  REDG.E.ADD.STRONG.GPU desc[UR6][R20.64], R29 ;  /* 0x0000001d1400798e */ /* 0x0001f0000c12e106 */
[----:B------:R-:W-:Y:S05]  /*0c90*/  @!P0 BRA `(.L_x_11) ;  /* 0xfffffffc00648947 */ /* 0x000fea000383ffff */
[----:B------:R-:W-:Y:S05]  /*0ca0*/  EXIT ;  /* 0x000000000000794d */ /* 0x000fea0003800000 */
.L_x_12:
[----:B------:R-:W-:-:S00]  /*0cb0*/  BRA `(.L_x_12) ;  /* 0xfffffffc00fc7947 */ /* 0x000fc0000383ffff */
[----:B------:R-:W-:-:S00]  /*0cc0*/  NOP ;  /* 0x0000000000007918 */ /* 0x000fc00000000000 */
        /* <DEDUP_REMOVED lines=11> */
.L_x_52:


//--------------------- .text._Z27histogram_v3_multi_elementsPhPiii --------------------------
	.section	.text._Z27histogram_v3_multi_elementsPhPiii,"ax",@progbits
	.align	128
        .global         _Z27histogram_v3_multi_elementsPhPiii
        .type           _Z27histogram_v3_multi_elementsPhPiii,@function
        .size           _Z27histogram_v3_multi_elementsPhPiii,(.L_x_53 - _Z27histogram_v3_multi_elementsPhPiii)
        .other          _Z27histogram_v3_multi_elementsPhPiii,@"STO_CUDA_ENTRY STV_DEFAULT"
_Z27histogram_v3_multi_elementsPhPiii:
.text._Z27histogram_v3_multi_elementsPhPiii:
[----:B------:R-:W-:Y:S01]  /*0000*/  LDC R1, c[0x0][0x37c] ;  /* 0x0000df00ff017b82 */ /* 0x000fe20000000800 */
[----:B------:R-:W0:Y:S07]  /*0010*/  S2R R0, SR_TID.X ;  /* 0x0000000000007919 */ /* 0x000e2e0000002100 */
[----:B------:R-:W1:Y:S01]  /*0020*/  S2UR UR5, SR_CgaCtaId ;  /* 0x00000000000579c3 */ /* 0x000e620000008800 */
[----:B------:R-:W-:Y:S01]  /*0030*/  UMOV UR4, 0x400 ;  /* 0x0000040000047882 */ /* 0x000fe20000000000 */
[----:B------:R-:W2:Y:S06]  /*0040*/  LDCU.64 UR8, c[0x0][0x358] ;  /* 0x00006b00ff0877ac */ /* 0x000eac0008000a00 */
[----:B------:R-:W3:Y:S08]  /*0050*/  LDC R11, c[0x0][0x394] ;  /* 0x0000e500ff0b7b82 */ /* 0x000ef00000000800 */
[----:B------:R-:W4:Y:S01]  /*0060*/  LDC R3, c[0x0][0x360] ;  /* 0x0000d800ff037b82 */ /* 0x000f220000000800 */
[----:B-1----:R-:W-:Y:S01]  /*0070*/  ULEA UR4, UR5, UR4, 0x18 ;  /* 0x0000000405047291 */ /* 0x002fe2000f8ec0ff */
[----:B0-----:R-:W-:-:S05]  /*0080*/  ISETP.GT.U32.AND P0, PT, R0, 0xff, PT ;  /* 0x000000ff0000780c */ /* 0x001fca0003f04070 */
[----:B------:R-:W-:-:S08]  /*0090*/  LEA R2, R0, UR4, 0x2 ;  /* 0x0000000400027c11 */ /* 0x000fd0000f8e10ff */
[----:B------:R0:W-:Y:S01]  /*00a0*/  @!P0 STS [R2], RZ ;  /* 0x000000ff02008388 */ /* 0x0001e20000000800 */
[----:B------:R-:W-:Y:S01]  /*00b0*/  BAR.SYNC.DEFER_BLOCKING 0x0 ;  /* 0x0000000000007b1d */ /* 0x000fe20000010000 */
[----:B---3--:R-:W-:-:S13]  /*00c0*/  ISETP.GE.AND P0, PT, R11, 0x1, PT ;  /* 0x000000010b00780c */ /* 0x008fda0003f06270 */
[----:B0-2-4-:R-:W-:Y:S05]  /*00d0*/  @!P0 BRA `(.L_x_13) ;  /* 0x0000000c00588947 */ /* 0x015fea0003800000 */
[----:B------:R-:W0:Y:S01]  /*00e0*/  S2R R6, SR_CTAID.X ;  /* 0x0000000000067919 */ /* 0x000e220000002500 */
[C---:B------:R-:W-:Y:S01]  /*00f0*/  ISETP.GE.U32.AND P0, PT, R11.reuse, 0x8, PT ;  /* 0x000000080b00780c */ /* 0x040fe20003f06070 */
[----:B------:R-:W-:Y:S01]  /*0100*/  IMAD.MOV.U32 R4, RZ, RZ, RZ ;  /* 0x000000ffff047224 */ /* 0x000fe200078e00ff */
[----:B------:R-:W-:Y:S01]  /*0110*/  LOP3.LUT R7, R11, 0x7, RZ, 0xc0, !PT ;  /* 0x000000070b077812 */ /* 0x000fe200078ec0ff */
[----:B0-----:R-:W-:-:S10]  /*0120*/  IMAD R5, R6, R11, RZ ;  /* 0x0000000b06057224 */ /* 0x001fd400078e02ff */
[----:B------:R-:W-:Y:S05]  /*0130*/  @!P0 BRA `(.L_x_14) ;  /* 0x0000000400b88947 */ /* 0x000fea0003800000 */
[----:B------:R-:W-:Y:S01]  /*0140*/  IMAD R9, R6, R3, RZ ;  /* 0x0000000306097224 */ /* 0x000fe200078e02ff */
[----:B------:R-:W-:Y:S01]  /*0150*/  LOP3.LUT R4, R11, 0x7ffffff8, RZ, 0xc0, !PT ;  /* 0x7ffffff80b047812 */ /* 0x000fe200078ec0ff */
[----:B------:R-:W-:Y:S01]  /*0160*/  VIADD R10, R5, 0x2 ;  /* 0x00000002050a7836 */ /* 0x000fe20000000000 */
[----:B------:R-:W0:Y:S01]  /*0170*/  LDCU UR5, c[0x0][0x390] ;  /* 0x00007200ff0577ac */ /* 0x000e220008000800 */
[----:B------:R-:W-:Y:S02]  /*0180*/  IMAD R6, R9, R11, R0 ;  /* 0x0000000b09067224 */ /* 0x000fe400078e0200 */
[C---:B------:R-:W-:Y:S01]  /*0190*/  IMAD R9, R5.reuse, R3, R3 ;  /* 0x0000000305097224 */ /* 0x040fe200078e0203 */
[----:B------:R-:W1:Y:S01]  /*01a0*/  LDCU.64 UR6, c[0x0][0x380] ;  /* 0x00007000ff0677ac */ /* 0x000e620008000a00 */
[C---:B------:R-:W-:Y:S02]  /*01b0*/  VIADD R12, R5.reuse, 0x3 ;  /* 0x00000003050c7836 */ /* 0x040fe40000000000 */
[----:B------:R-:W-:-:S02]  /*01c0*/  VIADD R14, R5, 0x4 ;  /* 0x00000004050e7836 */ /* 0x000fc40000000000 */
[C---:B------:R-:W-:Y:S02]  /*01d0*/  VIADD R16, R5.reuse, 0x5 ;  /* 0x0000000505107836 */ /* 0x040fe40000000000 */
[C---:B------:R-:W-:Y:S02]  /*01e0*/  VIADD R18, R5.reuse, 0x6 ;  /* 0x0000000605127836 */ /* 0x040fe40000000000 */
[----:B------:R-:W-:Y:S02]  /*01f0*/  VIADD R20, R5, 0x7 ;  /* 0x0000000705147836 */ /* 0x000fe40000000000 */
[--C-:B------:R-:W-:Y:S02]  /*0200*/  IMAD.IADD R8, R9, 0x1, R0.reuse ;  /* 0x0000000109087824 */ /* 0x100fe400078e0200 */
[-CC-:B------:R-:W-:Y:S02]  /*0210*/  IMAD R10, R10, R3.reuse, R0.reuse ;  /* 0x000000030a0a7224 */ /* 0x180fe400078e0200 */
[----:B------:R-:W-:-:S02]  /*0220*/  IMAD R12, R12, R3, R0 ;  /* 0x000000030c0c7224 */ /* 0x000fc400078e0200 */
[-CC-:B------:R-:W-:Y:S02]  /*0230*/  IMAD R14, R14, R3.reuse, R0.reuse ;  /* 0x000000030e0e7224 */ /* 0x180fe400078e0200 */
[-CC-:B------:R-:W-:Y:S02]  /*0240*/  IMAD R16, R16, R3.reuse, R0.reuse ;  /* 0x0000000310107224 */ /* 0x180fe400078e0200 */
[-CC-:B------:R-:W-:Y:S02]  /*0250*/  IMAD R18, R18, R3.reuse, R0.reuse ;  /* 0x0000000312127224 */ /* 0x180fe400078e0200 */
[----:B------:R-:W-:Y:S02]  /*0260*/  IMAD R20, R20, R3, R0 ;  /* 0x0000000314147224 */ /* 0x000fe400078e0200 */
[----:B01----:R-:W-:-:S07]  /*0270*/  IMAD.MOV R9, RZ, RZ, -R4 ;  /* 0x000000ffff097224 */ /* 0x003fce00078e0a04 */
.L_x_31:
[----:B------:R-:W-:Y:S01]  /*0280*/  IMAD.IADD R22, R3, 0x1, R6 ;  /* 0x0000000103167824 */ /* 0x000fe200078e0206 */
[----:B------:R-:W-:Y:S01]  /*0290*/  ISETP.GE.AND P6, PT, R6, UR5, PT ;  /* 0x0000000506007c0c */ /* 0x000fe2000bfc6270 */
[----:B------:R-:W-:Y:S02]  /*02a0*/  BSSY.RECONVERGENT B0, `(.L_x_15) ;  /* 0x0000013000007945 */ /* 0x000fe40003800200 */
[C---:B------:R-:W-:Y:S01]  /*02b0*/  IMAD.IADD R24, R22.reuse, 0x1, R3 ;  /* 0x0000000116187824 */ /* 0x040fe200078e0203 */
[----:B------:R-:W-:-:S03]  /*02c0*/  ISETP.GE.AND P1, PT, R22, UR5, PT ;  /* 0x0000000516007c0c */ /* 0x000fc6000bf26270 */
[C---:B------:R-:W-:Y:S01]  /*02d0*/  IMAD.IADD R26, R24.reuse, 0x1, R3 ;  /* 0x00000001181a7824 */ /* 0x040fe200078e0203 */
[----:B------:R-:W-:-:S03]  /*02e0*/  ISETP.GE.AND P2, PT, R24, UR5, PT ;  /* 0x0000000518007c0c */ /* 0x000fc6000bf46270 */
[C---:B------:R-:W-:Y:S01]  /*02f0*/  IMAD.IADD R28, R26.reuse, 0x1, R3 ;  /* 0x000000011a1c7824 */ /* 0x040fe200078e0203 */
[----:B------:R-:W-:-:S03]  /*0300*/  ISETP.GE.AND P3, PT, R26, UR5, PT ;  /* 0x000000051a007c0c */ /* 0x000fc6000bf66270 */
[C---:B01234-:R-:W-:Y:S01]  /*0310*/  IMAD.IADD R11, R28.reuse, 0x1, R3 ;  /* 0x000000011c0b7824 */ /* 0x05ffe200078e0203 */
[----:B------:R-:W-:-:S03]  /*0320*/  ISETP.GE.AND P4, PT, R28, UR5, PT ;  /* 0x000000051c007c0c */ /* 0x000fc6000bf86270 */
[C---:B------:R-:W-:Y:S01]  /*0330*/  IMAD.IADD R22, R11.reuse, 0x1, R3 ;  /* 0x000000010b167824 */ /* 0x040fe200078e0203 */
[----:B------:R-:W-:-:S03]  /*0340*/  ISETP.GE.AND P5, PT, R11, UR5, PT ;  /* 0x000000050b007c0c */ /* 0x000fc6000bfa6270 */
[C---:B------:R-:W-:Y:S01]  /*0350*/  IMAD.IADD R13, R22.reuse, 0x1, R3 ;  /* 0x00000001160d7824 */ /* 0x040fe200078e0203 */
[----:B------:R-:W-:Y:S01]  /*0360*/  ISETP.GE.AND P0, PT, R22, UR5, PT ;  /* 0x0000000516007c0c */ /* 0x000fe2000bf06270 */
[----:B------:R-:W-:-:S12]  /*0370*/  @P6 BRA `(.L_x_16) ;  /* 0x0000000000146947 */ /* 0x000fd80003800000 */
[----:B------:R-:W-:-:S04]  /*0380*/  IADD3 R22, P6, PT, R6, UR6, RZ ;  /* 0x0000000606167c10 */ /* 0x000fc8000ffde0ff */
[----:B------:R-:W-:-:S05]  /*0390*/  LEA.HI.X.SX32 R23, R6, UR7, 0x1, P6 ;  /* 0x0000000706177c11 */ /* 0x000fca000b0f0eff */
[----:B------:R-:W2:Y:S02]  /*03a0*/  LDG.E.U8 R22, desc[UR8][R22.64] ;  /* 0x0000000816167981 */ /* 0x000ea4000c1e1100 */
[----:B--2---:R-:W-:-:S05]  /*03b0*/  LEA R11, R22, UR4, 0x2 ;  /* 0x00000004160b7c11 */ /* 0x004fca000f8e10ff */
[----:B------:R0:W-:Y:S02]  /*03c0*/  ATOMS.POPC.INC.32 RZ, [R11+URZ] ;  /* 0x000000000bff7f8c */ /* 0x0001e4000d8000ff */
.L_x_16:
[----:B------:R-:W-:Y:S05]  /*03d0*/  BSYNC.RECONVERGENT B0 ;  /* 0x0000000000007941 */ /* 0x000fea0003800200 */
.L_x_15:
[----:B------:R-:W-:Y:S01]  /*03e0*/  BSSY.RECONVERGENT B0, `(.L_x_17) ;  /* 0x0000008000007945 */ /* 0x000fe20003800200 */
[----:B------:R-:W-:-:S03]  /*03f0*/  ISETP.GE.AND P6, PT, R13, UR5, PT ;  /* 0x000000050d007c0c */ /* 0x000fc6000bfc6270 */
[----:B------:R-:W-:Y:S10]  /*0400*/  @P1 BRA `(.L_x_18) ;  /* 0x0000000000141947 */ /* 0x000ff40003800000 */
[----:B------:R-:W-:-:S04]  /*0410*/  IADD3 R22, P1, PT, R8, UR6, RZ ;  /* 0x0000000608167c10 */ /* 0x000fc8000ff3e0ff */
[----:B------:R-:W-:-:S05]  /*0420*/  LEA.HI.X.SX32 R23, R8, UR7, 0x1, P1 ;  /* 0x0000000708177c11 */ /* 0x000fca00088f0eff */
[----:B------:R-:W0:Y:S02]  /*0430*/  LDG.E.U8 R22, desc[UR8][R22.64] ;  /* 0x0000000816167981 */ /* 0x000e24000c1e1100 */
[----:B0-----:R-:W-:-:S05]  /*0440*/  LEA R11, R22, UR4, 0x2 ;  /* 0x00000004160b7c11 */ /* 0x001fca000f8e10ff */
[----:B------:R1:W-:Y:S02]  /*0450*/  ATOMS.POPC.INC.32 RZ, [R11+URZ] ;  /* 0x000000000bff7f8c */ /* 0x0003e4000d8000ff */
.L_x_18:
[----:B------:R-:W-:Y:S05]  /*0460*/  BSYNC.RECONVERGENT B0 ;  /* 0x0000000000007941 */ /* 0x000fea0003800200 */
.L_x_17:
[----:B------:R-:W-:Y:S04]  /*0470*/  BSSY.RECONVERGENT B0, `(.L_x_19) ;  /* 0x0000007000007945 */ /* 0x000fe80003800200 */
[----:B------:R-:W-:Y:S05]  /*0480*/  @P2 BRA `(.L_x_20) ;  /* 0x0000000000142947 */ /* 0x000fea0003800000 */
[----:B------:R-:W-:-:S04]  /*0490*/  IADD3 R22, P1, PT, R10, UR6, RZ ;  /* 0x000000060a167c10 */ /* 0x000fc8000ff3e0ff */
[----:B------:R-:W-:-:S05]  /*04a0*/  LEA.HI.X.SX32 R23, R10, UR7, 0x1, P1 ;  /* 0x000000070a177c11 */ /* 0x000fca00088f0eff */
[----:B------:R-:W0:Y:S02]  /*04b0*/  LDG.E.U8 R22, desc[UR8][R22.64] ;  /* 0x0000000816167981 */ /* 0x000e24000c1e1100 */
[----:B01----:R-:W-:-:S05]  /*04c0*/  LEA R11, R22, UR4, 0x2 ;  /* 0x00000004160b7c11 */ /* 0x003fca000f8e10ff */
[----:B------:R2:W-:Y:S02]  /*04d0*/  ATOMS.POPC.INC.32 RZ, [R11+URZ] ;  /* 0x000000000bff7f8c */ /* 0x0005e4000d8000ff */
.L_x_20:
[----:B------:R-:W-:Y:S05]  /*04e0*/  BSYNC.RECONVERGENT B0 ;  /* 0x0000000000007941 */ /* 0x000fea0003800200 */
.L_x_19:
[----:B------:R-:W-:Y:S04]  /*04f0*/  BSSY.RECONVERGENT B0, `(.L_x_21) ;  /* 0x0000007000007945 */ /* 0x000fe80003800200 */
[----:B------:R-:W-:Y:S05]  /*0500*/  @P3 BRA `(.L_x_22) ;  /* 0x0000000000143947 */ /* 0x000fea0003800000 */
[----:B------:R-:W-:-:S04]  /*0510*/  IADD3 R22, P1, PT, R12, UR6, RZ ;  /* 0x000000060c167c10 */ /* 0x000fc8000ff3e0ff */
[----:B------:R-:W-:-:S05]  /*0520*/  LEA.HI.X.SX32 R23, R12, UR7, 0x1, P1 ;  /* 0x000000070c177c11 */ /* 0x000fca00088f0eff */
[----:B------:R-:W0:Y:S02]  /*0530*/  LDG.E.U8 R22, desc[UR8][R22.64] ;  /* 0x0000000816167981 */ /* 0x000e24000c1e1100 */
[----:B012---:R-:W-:-:S05]  /*0540*/  LEA R11, R22, UR4, 0x2 ;  /* 0x00000004160b7c11 */ /* 0x007fca000f8e10ff */
[----:B------:R3:W-:Y:S02]  /*0550*/  ATOMS.POPC.INC.32 RZ, [R11+URZ] ;  /* 0x000000000bff7f8c */ /* 0x0007e4000d8000ff */
.L_x_22:
[----:B------:R-:W-:Y:S05]  /*0560*/  BSYNC.RECONVERGENT B0 ;  /* 0x0000000000007941 */ /* 0x000fea0003800200 */
.L_x_21:
[----:B------:R-:W-:Y:S04]  /*0570*/  BSSY.RECONVERGENT B0, `(.L_x_23) ;  /* 0x0000007000007945 */ /* 0x000fe80003800200 */
[----:B------:R-:W-:Y:S05]  /*0580*/  @P4 BRA `(.L_x_24) ;  /* 0x0000000000144947 */ /* 0x000fea0003800000 */
[----:B------:R-:W-:-:S04]  /*0590*/  IADD3 R22, P1, PT, R14, UR6, RZ ;  /* 0x000000060e167c10 */ /* 0x000fc8000ff3e0ff */
[----:B------:R-:W-:-:S05]  /*05a0*/  LEA.HI.X.SX32 R23, R14, UR7, 0x1, P1 ;  /* 0x000000070e177c11 */ /* 0x000fca00088f0eff */
[----:B------:R-:W0:Y:S02]  /*05b0*/  LDG.E.U8 R22, desc[UR8][R22.64] ;  /* 0x0000000816167981 */ /* 0x000e24000c1e1100 */
[----:B0123--:R-:W-:-:S05]  /*05c0*/  LEA R11, R22, UR4, 0x2 ;  /* 0x00000004160b7c11 */ /* 0x00ffca000f8e10ff */
[----:B------:R4:W-:Y:S02]  /*05d0*/  ATOMS.POPC.INC.32 RZ, [R11+URZ] ;  /* 0x000000000bff7f8c */ /* 0x0009e4000d8000ff */
.L_x_24:
[----:B------:R-:W-:Y:S05]  /*05e0*/  BSYNC.RECONVERGENT B0 ;  /* 0x0000000000007941 */ /* 0x000fea0003800200 */
.L_x_23:
[----:B------:R-:W-:Y:S04]  /*05f0*/  BSSY.RECONVERGENT B0, `(.L_x_25) ;  /* 0x0000007000007945 */ /* 0x000fe80003800200 */
[----:B------:R-:W-:Y:S05]  /*0600*/  @P5 BRA `(.L_x_26) ;  /* 0x0000000000145947 */ /* 0x000fea0003800000 */
[----:B------:R-:W-:-:S04]  /*0610*/  IADD3 R22, P1, PT, R16, UR6, RZ ;  /* 0x0000000610167c10 */ /* 0x000fc8000ff3e0ff */
[----:B------:R-:W-:-:S05]  /*0620*/  LEA.HI.X.SX32 R23, R16, UR7, 0x1, P1 ;  /* 0x0000000710177c11 */ /* 0x000fca00088f0eff */
[----:B------:R-:W0:Y:S02]  /*0630*/  LDG.E.U8 R22, desc[UR8][R22.64] ;  /* 0x0000000816167981 */ /* 0x000e24000c1e1100 */
[----:B01234-:R-:W-:-:S05]  /*0640*/  LEA R11, R22, UR4, 0x2 ;  /* 0x00000004160b7c11 */ /* 0x01ffca000f8e10ff */
[----:B------:R0:W-:Y:S02]  /*0650*/  ATOMS.POPC.INC.32 RZ, [R11+URZ] ;  /* 0x000000000bff7f8c */ /* 0x0001e4000d8000ff */
.L_x_26:
[----:B------:R-:W-:Y:S05]  /*0660*/  BSYNC.RECONVERGENT B0 ;  /* 0x0000000000007941 */ /* 0x000fea0003800200 */
.L_x_25:
[----:B------:R-:W-:Y:S04]  /*0670*/  BSSY.RECONVERGENT B0, `(.L_x_27) ;  /* 0x0000007000007945 */ /* 0x000fe80003800200 */
[----:B------:R-:W-:Y:S05]  /*0680*/  @P0 BRA `(.L_x_28) ;  /* 0x0000000000140947 */ /* 0x000fea0003800000 */
[----:B------:R-:W-:-:S04]  /*0690*/  IADD3 R22, P0, PT, R18, UR6, RZ ;  /* 0x0000000612167c10 */ /* 0x000fc8000ff1e0ff */
[----:B------:R-:W-:-:S05]  /*06a0*/  LEA.HI.X.SX32 R23, R18, UR7, 0x1, P0 ;  /* 0x0000000712177c11 */ /* 0x000fca00080f0eff */
[----:B------:R-:W0:Y:S02]  /*06b0*/  LDG.E.U8 R22, desc[UR8][R22.64] ;  /* 0x0000000816167981 */ /* 0x000e24000c1e1100 */
[----:B01234-:R-:W-:-:S05]  /*06c0*/  LEA R11, R22, UR4, 0x2 ;  /* 0x00000004160b7c11 */ /* 0x01ffca000f8e10ff */
[----:B------:R0:W-:Y:S02]  /*06d0*/  ATOMS.POPC.INC.32 RZ, [R11+URZ] ;  /* 0x000000000bff7f8c */ /* 0x0001e4000d8000ff */
.L_x_28:
[----:B------:R-:W-:Y:S05]  /*06e0*/  BSYNC.RECONVERGENT B0 ;  /* 0x0000000000007941 */ /* 0x000fea0003800200 */
.L_x_27:
[----:B------:R-:W-:Y:S04]  /*06f0*/  BSSY.RECONVERGENT B0, `(.L_x_29) ;  /* 0x0000007000007945 */ /* 0x000fe80003800200 */
[----:B------:R-:W-:Y:S05]  /*0700*/  @P6 BRA `(.L_x_30) ;  /* 0x0000000000146947 */ /* 0x000fea0003800000 */
[----:B------:R-:W-:-:S04]  /*0710*/  IADD3 R22, P0, PT, R20, UR6, RZ ;  /* 0x0000000614167c10 */ /* 0x000fc8000ff1e0ff */
[----:B------:R-:W-:-:S05]  /*0720*/  LEA.HI.X.SX32 R23, R20, UR7, 0x1, P0 ;  /* 0x0000000714177c11 */ /* 0x000fca00080f0eff */
[----:B------:R-:W0:Y:S02]  /*0730*/  LDG.E.U8 R22, desc[UR8][R22.64] ;  /* 0x0000000816167981 */ /* 0x000e24000c1e1100 */
[----:B01234-:R-:W-:-:S05]  /*0740*/  LEA R11, R22, UR4, 0x2 ;  /* 0x00000004160b7c11 */ /* 0x01ffca000f8e10ff */
[----:B------:R0:W-:Y:S02]  /*0750*/  ATOMS.POPC.INC.32 RZ, [R11+URZ] ;  /* 0x000000000bff7f8c */ /* 0x0001e4000d8000ff */
.L_x_30:
[----:B------:R-:W-:Y:S05]  /*0760*/  BSYNC.RECONVERGENT B0 ;  /* 0x0000000000007941 */ /* 0x000fea0003800200 */
.L_x_29:
[----:B------:R-:W-:Y:S02]  /*0770*/  VIADD R9, R9, 0x8 ;  /* 0x0000000809097836 */ /* 0x000fe40000000000 */
[C---:B------:R-:W-:Y:S02]  /*0780*/  IMAD R8, R3.reuse, 0x8, R8 ;  /* 0x0000000803087824 */ /* 0x040fe400078e0208 */
[----:B------:R-:W-:Y:S01]  /*0790*/  IMAD R10, R3, 0x8, R10 ;  /* 0x00000008030a7824 */ /* 0x000fe200078e020a */
[----:B------:R-:W-:Y:S01]  /*07a0*/  ISETP.NE.AND P0, PT, R9, RZ, PT ;  /* 0x000000ff0900720c */ /* 0x000fe20003f05270 */
[C---:B------:R-:W-:Y:S02]  /*07b0*/  IMAD R12, R3.reuse, 0x8, R12 ;  /* 0x00000008030c7824 */ /* 0x040fe400078e020c */
[C---:B------:R-:W-:Y:S02]  /*07c0*/  IMAD R14, R3.reuse, 0x8, R14 ;  /* 0x00000008030e7824 */ /* 0x040fe400078e020e */
[----:B------:R-:W-:-:S02]  /*07d0*/  IMAD R16, R3, 0x8, R16 ;  /* 0x0000000803107824 */ /* 0x000fc400078e0210 */
[C---:B------:R-:W-:Y:S02]  /*07e0*/  IMAD R18, R3.reuse, 0x8, R18 ;  /* 0x0000000803127824 */ /* 0x040fe400078e0212 */
[C---:B------:R-:W-:Y:S02]  /*07f0*/  IMAD R20, R3.reuse, 0x8, R20 ;  /* 0x0000000803147824 */ /* 0x040fe400078e0214 */
[----:B------:R-:W-:Y:S02]  /*0800*/  IMAD R6, R3, 0x8, R6 ;  /* 0x0000000803067824 */ /* 0x000fe400078e0206 */
[----:B------:R-:W-:Y:S05]  /*0810*/  @P0 BRA `(.L_x_31) ;  /* 0xfffffff800980947 */ /* 0x000fea000383ffff */
.L_x_14:
[----:B------:R-:W-:-:S13]  /*0820*/  ISETP.NE.AND P0, PT, R7, RZ, PT ;  /* 0x000000ff0700720c */ /* 0x000fda0003f05270 */
[----:B------:R-:W-:Y:S05]  /*0830*/  @!P0 BRA `(.L_x_13) ;  /* 0x0000000400808947 */ /* 0x000fea0003800000 */
[----:B------:R-:W5:Y:S01]  /*0840*/  LDCU UR7, c[0x0][0x394] ;  /* 0x00007280ff0777ac */ /* 0x000f620008000800 */
[----:B------:R-:W-:Y:S01]  /*0850*/  ISETP.GE.U32.AND P0, PT, R7, 0x4, PT ;  /* 0x000000040700780c */ /* 0x000fe20003f06070 */
[----:B-----5:R-:W-:-:S12]  /*0860*/  ULOP3.LUT UR5, UR7, 0x3, URZ, 0xc0, !UPT ;  /* 0x0000000307057892 */ /* 0x020fd8000f8ec0ff */
[----:B------:R-:W-:Y:S05]  /*0870*/  @!P0 BRA `(.L_x_32) ;  /* 0x0000000000bc8947 */ /* 0x000fea0003800000 */
[----:B------:R-:W5:Y:S01]  /*0880*/  LDCU UR6, c[0x0][0x390] ;  /* 0x00007200ff0677ac */ /* 0x000f620008000800 */
[----:B------:R-:W-:Y:S01]  /*0890*/  IMAD.IADD R6, R5, 0x1, R4 ;  /* 0x0000000105067824 */ /* 0x000fe200078e0204 */
[----:B------:R-:W-:Y:S03]  /*08a0*/  BSSY.RECONVERGENT B0, `(.L_x_33) ;  /* 0x0000010000007945 */ /* 0x000fe60003800200 */
[----:B------:R-:W-:-:S04]  /*08b0*/  IMAD R8, R6, R3, R0 ;  /* 0x0000000306087224 */ /* 0x000fc800078e0200 */
[----:B------:R-:W-:-:S04]  /*08c0*/  IMAD.IADD R10, R8, 0x1, R3 ;  /* 0x00000001080a7824 */ /* 0x000fc800078e0203 */
[----:B------:R-:W-:-:S04]  /*08d0*/  IMAD.IADD R12, R10, 0x1, R3 ;  /* 0x000000010a0c7824 */ /* 0x000fc800078e0203 */
[----:B------:R-:W-:Y:S01]  /*08e0*/  IMAD.IADD R9, R12, 0x1, R3 ;  /* 0x000000010c097824 */ /* 0x000fe200078e0203 */
[----:B-----5:R-:W-:Y:S02]  /*08f0*/  ISETP.GE.AND P0, PT, R8, UR6, PT ;  /* 0x0000000608007c0c */ /* 0x020fe4000bf06270 */
[----:B------:R-:W-:Y:S02]  /*0900*/  ISETP.GE.AND P1, PT, R10, UR6, PT ;  /* 0x000000060a007c0c */ /* 0x000fe4000bf26270 */
[----:B------:R-:W-:Y:S02]  /*0910*/  ISETP.GE.AND P2, PT, R12, UR6, PT ;  /* 0x000000060c007c0c */ /* 0x000fe4000bf46270 */
[----:B------:R-:W-:-:S07]  /*0920*/  ISETP.GE.AND P3, PT, R9, UR6, PT ;  /* 0x0000000609007c0c */ /* 0x000fce000bf66270 */
[----:B------:R-:W-:Y:S06]  /*0930*/  @P0 BRA `(.L_x_34) ;  /* 0x0000000000180947 */ /* 0x000fec0003800000 */
[----:B------:R-:W5:Y:S02]  /*0940*/  LDCU.64 UR10, c[0x0][0x380] ;  /* 0x00007000ff0a77ac */ /* 0x000f640008000a00 */
[----:B-----5:R-:W-:-:S04]  /*0950*/  IADD3 R6, P0, PT, R8, UR10, RZ ;  /* 0x0000000a08067c10 */ /* 0x020fc8000ff1e0ff */
[----:B------:R-:W-:-:S05]  /*0960*/  LEA.HI.X.SX32 R7, R8, UR11, 0x1, P0 ;  /* 0x0000000b08077c11 */ /* 0x000fca00080f0eff */
[----:B------:R-:W5:Y:S02]  /*0970*/  LDG.E.U8 R6, desc[UR8][R6.64] ;  /* 0x0000000806067981 */ /* 0x000f64000c1e1100 */
[----:B-----5:R-:W-:-:S05]  /*0980*/  LEA R8, R6, UR4, 0x2 ;  /* 0x0000000406087c11 */ /* 0x020fca000f8e10ff */
[----:B------:R0:W-:Y:S02]  /*0990*/  ATOMS.POPC.INC.32 RZ, [R8+URZ] ;  /* 0x0000000008ff7f8c */ /* 0x0001e4000d8000ff */
.L_x_34:
[----:B------:R-:W-:Y:S05]  /*09a0*/  BSYNC.RECONVERGENT B0 ;  /* 0x0000000000007941 */ /* 0x000fea0003800200 */
.L_x_33:
[----:B------:R-:W-:Y:S04]  /*09b0*/  BSSY.RECONVERGENT B0, `(.L_x_35) ;  /* 0x0000008000007945 */ /* 0x000fe80003800200 */
[----:B------:R-:W-:Y:S05]  /*09c0*/  @P1 BRA `(.L_x_36) ;  /* 0x0000000000181947 */ /* 0x000fea0003800000 */
[----:B------:R-:W5:Y:S02]  /*09d0*/  LDCU.64 UR10, c[0x0][0x380] ;  /* 0x00007000ff0a77ac */ /* 0x000f640008000a00 */
[----:B-----5:R-:W-:-:S04]  /*09e0*/  IADD3 R6, P0, PT, R10, UR10, RZ ;  /* 0x0000000a0a067c10 */ /* 0x020fc8000ff1e0ff */
[----:B------:R-:W-:-:S05]  /*09f0*/  LEA.HI.X.SX32 R7, R10, UR11, 0x1, P0 ;  /* 0x0000000b0a077c11 */ /* 0x000fca00080f0eff */
[----:B------:R-:W0:Y:S02]  /*0a00*/  LDG.E.U8 R6, desc[UR8][R6.64] ;  /* 0x0000000806067981 */ /* 0x000e24000c1e1100 */
[----:B0-----:R-:W-:-:S05]  /*0a10*/  LEA R8, R6, UR4, 0x2 ;  /* 0x0000000406087c11 */ /* 0x001fca000f8e10ff */
[----:B------:R0:W-:Y:S02]  /*0a20*/  ATOMS.POPC.INC.32 RZ, [R8+URZ] ;  /* 0x0000000008ff7f8c */ /* 0x0001e4000d8000ff */
.L_x_36:
[----:B------:R-:W-:Y:S05]  /*0a30*/  BSYNC.RECONVERGENT B0 ;  /* 0x0000000000007941 */ /* 0x000fea0003800200 */
.L_x_35:
        /* <DEDUP_REMOVED lines=8> */
.L_x_38:
[----:B------:R-:W-:Y:S05]  /*0ac0*/  BSYNC.RECONVERGENT B0 ;  /* 0x0000000000007941 */ /* 0x000fea0003800200 */
.L_x_37:
        /* <DEDUP_REMOVED lines=8> */
.L_x_40:
[----:B------:R-:W-:Y:S05]  /*0b50*/  BSYNC.RECONVERGENT B0 ;  /* 0x0000000000007941 */ /* 0x000fea0003800200 */
.L_x_39:
[----:B------:R-:W-:-:S07]  /*0b60*/  VIADD R4, R4, 0x4 ;  /* 0x0000000404047836 */ /* 0x000fce0000000000 */
.L_x_32:
[----:B------:R-:W-:-:S09]  /*0b70*/  UISETP.NE.AND UP0, UPT, UR5, URZ, UPT ;  /* 0x000000ff0500728c */ /* 0x000fd2000bf05270 */
[----:B------:R-:W-:Y:S05]  /*0b80*/  BRA.U !UP0, `(.L_x_13) ;  /* 0x0000000108ac7547 */ /* 0x000fea000b800000 */
[----:B------:R-:W-:-:S09]  /*0b90*/  UISETP.NE.AND UP0, UPT, UR5, 0x1, UPT ;  /* 0x000000010500788c */ /* 0x000fd2000bf05270 */
[----:B------:R-:W-:Y:S05]  /*0ba0*/  BRA.U !UP0, `(.L_x_41) ;  /* 0x0000000108647547 */ /* 0x000fea000b800000 */
[----:B------:R-:W5:Y:S01]  /*0bb0*/  LDCU UR6, c[0x0][0x390] ;  /* 0x00007200ff0677ac */ /* 0x000f620008000800 */
[----:B------:R-:W-:Y:S01]  /*0bc0*/  IMAD.IADD R6, R5, 0x1, R4 ;  /* 0x0000000105067824 */ /* 0x000fe200078e0204 */
[----:B------:R-:W-:Y:S03]  /*0bd0*/  BSSY.RECONVERGENT B0, `(.L_x_42) ;  /* 0x000000c000007945 */ /* 0x000fe60003800200 */
[----:B0-----:R-:W-:-:S04]  /*0be0*/  IMAD R8, R6, R3, R0 ;  /* 0x0000000306087224 */ /* 0x001fc800078e0200 */
[C---:B------:R-:W-:Y:S01]  /*0bf0*/  IMAD.IADD R9, R8.reuse, 0x1, R3 ;  /* 0x0000000108097824 */ /* 0x040fe200078e0203 */
[----:B-----5:R-:W-:-:S04]  /*0c00*/  ISETP.GE.AND P0, PT, R8, UR6, PT ;  /* 0x0000000608007c0c */ /* 0x020fc8000bf06270 */
[----:B------:R-:W-:-:S09]  /*0c10*/  ISETP.GE.AND P1, PT, R9, UR6, PT ;  /* 0x0000000609007c0c */ /* 0x000fd2000bf26270 */
[----:B------:R-:W-:Y:S05]  /*0c20*/  @P0 BRA `(.L_x_43) ;  /* 0x0000000000180947 */ /* 0x000fea0003800000 */
[----:B------:R-:W0:Y:S02]  /*0c30*/  LDCU.64 UR10, c[0x0][0x380] ;  /* 0x00007000ff0a77ac */ /* 0x000e240008000a00 */
[----:B0-----:R-:W-:-:S04]  /*0c40*/  IADD3 R6, P0, PT, R8, UR10, RZ ;  /* 0x0000000a08067c10 */ /* 0x001fc8000ff1e0ff */
[----:B------:R-:W-:-:S05]  /*0c50*/  LEA.HI.X.SX32 R7, R8, UR11, 0x1, P0 ;  /* 0x0000000b08077c11 */ /* 0x000fca00080f0eff */
[----:B------:R-:W5:Y:S02]  /*0c60*/  LDG.E.U8 R6, desc[UR8][R6.64] ;  /* 0x0000000806067981 */ /* 0x000f64000c1e1100 */
[----:B-----5:R-:W-:-:S05]  /*0c70*/  LEA R8, R6, UR4, 0x2 ;  /* 0x0000000406087c11 */ /* 0x020fca000f8e10ff */
[----:B------:R0:W-:Y:S02]  /*0c80*/  ATOMS.POPC.INC.32 RZ, [R8+URZ] ;  /* 0x0000000008ff7f8c */ /* 0x0001e4000d8000ff */
.L_x_43:
[----:B------:R-:W-:Y:S05]  /*0c90*/  BSYNC.RECONVERGENT B0 ;  /* 0x0000000000007941 */ /* 0x000fea0003800200 */
.L_x_42:
        /* <DEDUP_REMOVED lines=8> */
.L_x_45:
[----:B------:R-:W-:Y:S05]  /*0d20*/  BSYNC.RECONVERGENT B0 ;  /* 0x0000000000007941 */ /* 0x000fea0003800200 */
.L_x_44:
[----:B------:R-:W-:-:S07]  /*0d30*/  VIADD R4, R4, 0x2 ;  /* 0x0000000204047836 */ /* 0x000fce0000000000 */
.L_x_41:
[----:B------:R-:W-:-:S04]  /*0d40*/  ULOP3.LUT UR6, UR7, 0x1, URZ, 0xc0, !UPT ;  /* 0x0000000107067892 */ /* 0x000fc8000f8ec0ff */
[----:B------:R-:W-:-:S09]  /*0d50*/  UISETP.NE.U32.AND UP0, UPT, UR6, 0x1, UPT ;  /* 0x000000010600788c */ /* 0x000fd2000bf05070 */
[----:B------:R-:W-:Y:S05]  /*0d60*/  BRA.U UP0, `(.L_x_13) ;  /* 0x0000000100347547 */ /* 0x000fea000b800000 */
[----:B------:R-:W5:Y:S01]  /*0d70*/  LDCU UR6, c[0x0][0x390] ;  /* 0x00007200ff0677ac */ /* 0x000f620008000800 */
[----:B------:R-:W-:Y:S01]  /*0d80*/  IMAD.IADD R4, R5, 0x1, R4 ;  /* 0x0000000105047824 */ /* 0x000fe200078e0204 */
[----:B------:R-:W-:Y:S03]  /*0d90*/  BSSY.RECONVERGENT B0, `(.L_x_13) ;  /* 0x000000a000007945 */ /* 0x000fe60003800200 */
[----:B------:R-:W-:-:S05]  /*0da0*/  IMAD R3, R4, R3, R0 ;  /* 0x0000000304037224 */ /* 0x000fca00078e0200 */
[----:B-----5:R-:W-:-:S13]  /*0db0*/  ISETP.GE.AND P0, PT, R3, UR6, PT ;  /* 0x0000000603007c0c */ /* 0x020fda000bf06270 */
[----:B------:R-:W-:Y:S05]  /*0dc0*/  @P0 BRA `(.L_x_46) ;  /* 0x0000000000180947 */ /* 0x000fea0003800000 */
[----:B------:R-:W5:Y:S02]  /*0dd0*/  LDCU.64 UR10, c[0x0][0x380] ;  /* 0x00007000ff0a77ac */ /* 0x000f640008000a00 */
[----:B-----5:R-:W-:-:S04]  /*0de0*/  IADD3 R4, P0, PT, R3, UR10, RZ ;  /* 0x0000000a03047c10 */ /* 0x020fc8000ff1e0ff */
[----:B------:R-:W-:-:S05]  /*0df0*/  LEA.HI.X.SX32 R5, R3, UR11, 0x1, P0 ;  /* 0x0000000b03057c11 */ /* 0x000fca00080f0eff */
[----:B------:R-:W5:Y:S02]  /*0e00*/  LDG.E.U8 R4, desc[UR8][R4.64] ;  /* 0x0000000804047981 */ /* 0x000f64000c1e1100 */
[----:B-----5:R-:W-:-:S05]  /*0e10*/  LEA R3, R4, UR4, 0x2 ;  /* 0x0000000404037c11 */ /* 0x020fca000f8e10ff */
[----:B------:R0:W-:Y:S02]  /*0e20*/  ATOMS.POPC.INC.32 RZ, [R3+URZ] ;  /* 0x0000000003ff7f8c */ /* 0x0001e4000d8000ff */
.L_x_46:
[----:B------:R-:W-:Y:S05]  /*0e30*/  BSYNC.RECONVERGENT B0 ;  /* 0x0000000000007941 */ /* 0x000fea0003800200 */
.L_x_13:
[----:B------:R-:W-:Y:S01]  /*0e40*/  BAR.SYNC.DEFER_BLOCKING 0x0 ;  /* 0x0000000000007b1d */ /* 0x000fe20000010000 */
[----:B------:R-:W-:-:S13]  /*0e50*/  ISETP.GT.U32.AND P0, PT, R0, 0xff, PT ;  /* 0x000000ff0000780c */ /* 0x000fda0003f04070 */
[----:B------:R-:W-:Y:S05]  /*0e60*/  @P0 EXIT ;  /* 0x000000000000094d */ /* 0x000fea0003800000 */
[----:B0-----:R-:W0:Y:S01]  /*0e70*/  LDS R3, [R2] ;  /* 0x0000000002037984 */ /* 0x001e220000000800 */
[----:B------:R-:W5:Y:S02]  /*0e80*/  LDC.64 R4, c[0x0][0x388] ;  /* 0x0000e200ff047b82 */ /* 0x000f640000000a00 */
[----:B-----5:R-:W-:-:S05]  /*0e90*/  IMAD.WIDE.U32 R4, R0, 0x4, R4 ;  /* 0x0000000400047825 */ /* 0x020fca00078e0004 */
[----:B0-----:R-:W-:Y:S01]  /*0ea0*/  REDG.E.ADD.STRONG.GPU desc[UR8][R4.64], R3 ;  /* 0x000000030400798e */ /* 0x001fe2000c12e108 */
[----:B------:R-:W-:Y:S05]  /*0eb0*/  EXIT ;  /* 0x000000000000794d */ /* 0x000fea0003800000 */
.L_x_47:
        /* <DEDUP_REMOVED lines=12> */
.L_x_53:


//--------------------- .text._Z19histogram_v2_sharedPhPii --------------------------
	.section	.text._Z19histogram_v2_sharedPhPii,"ax",@progbits
	.align	128
        .global         _Z19histogram_v2_sharedPhPii
        .type           _Z19histogram_v2_sharedPhPii,@function
        .size           _Z19histogram_v2_sharedPhPii,(.L_x_54 - _Z19histogram_v2_sharedPhPii)
        .other          _Z19histogram_v2_sharedPhPii,@"STO_CUDA_ENTRY STV_DEFAULT"
_Z19histogram_v2_sharedPhPii:
.text._Z19histogram_v2_sharedPhPii:
[----:B------:R-:W-:Y:S01]  /*0000*/  LDC R1, c[0x0][0x37c] ;  /* 0x0000df00ff017b82 */ /* 0x000fe20000000800 */
[----:B------:R-:W0:Y:S07]  /*0010*/  S2R R7, SR_TID.X ;  /* 0x0000000000077919 */ /* 0x000e2e0000002100 */
[----:B------:R-:W1:Y:S01]  /*0020*/  S2UR UR6, SR_CTAID.X ;  /* 0x00000000000679c3 */ /* 0x000e620000002500 */
[----:B------:R-:W2:Y:S01]  /*0030*/  LDCU UR7, c[0x0][0x390] ;  /* 0x00007200ff0777ac */ /* 0x000ea20008000800 */
[----:B------:R-:W-:Y:S01]  /*0040*/  BSSY.RECONVERGENT B0, `(.L_x_48) ;  /* 0x0000013000007945 */ /* 0x000fe20003800200 */
[----:B------:R-:W-:-:S05]  /*0050*/  UMOV UR4, 0x400 ;  /* 0x0000040000047882 */ /* 0x000fca0000000000 */
[----:B------:R-:W1:Y:S08]  /*0060*/  LDC R0, c[0x0][0x360] ;  /* 0x0000d800ff007b82 */ /* 0x000e700000000800 */
[----:B------:R-:W3:Y:S01]  /*0070*/  S2UR UR5, SR_CgaCtaId ;  /* 0x00000000000579c3 */ /* 0x000ee20000008800 */
[----:B0-----:R-:W-:Y:S01]  /*0080*/  ISETP.GT.U32.AND P0, PT, R7, 0xff, PT ;  /* 0x000000ff0700780c */ /* 0x001fe20003f04070 */
[----:B-1----:R-:W-:-:S05]  /*0090*/  IMAD R3, R0, UR6, R7 ;  /* 0x0000000600037c24 */ /* 0x002fca000f8e0207 */
[----:B--2---:R-:W-:Y:S01]  /*00a0*/  ISETP.GE.AND P1, PT, R3, UR7, PT ;  /* 0x0000000703007c0c */ /* 0x004fe2000bf26270 */
[----:B------:R-:W0:Y:S01]  /*00b0*/  LDCU.64 UR6, c[0x0][0x358] ;  /* 0x00006b00ff0677ac */ /* 0x000e220008000a00 */
[----:B---3--:R-:W-:-:S06]  /*00c0*/  ULEA UR4, UR5, UR4, 0x18 ;  /* 0x0000000405047291 */ /* 0x008fcc000f8ec0ff */
[----:B------:R-:W-:-:S05]  /*00d0*/  LEA R0, R7, UR4, 0x2 ;  /* 0x0000000407007c11 */ /* 0x000fca000f8e10ff */
[----:B------:R1:W-:Y:S01]  /*00e0*/  @!P0 STS [R0], RZ ;  /* 0x000000ff00008388 */ /* 0x0003e20000000800 */
[----:B------:R-:W-:Y:S06]  /*00f0*/  BAR.SYNC.DEFER_BLOCKING 0x0 ;  /* 0x0000000000007b1d */ /* 0x000fec0000010000 */
[----:B------:R-:W-:Y:S05]  /*0100*/  @P1 BRA `(.L_x_49) ;  /* 0x0000000000181947 */ /* 0x000fea0003800000 */
[----:B------:R-:W2:Y:S02]  /*0110*/  LDCU.64 UR8, c[0x0][0x380] ;  /* 0x00007000ff0877ac */ /* 0x000ea40008000a00 */
[----:B--2---:R-:W-:-:S04]  /*0120*/  IADD3 R2, P1, PT, R3, UR8, RZ ;  /* 0x0000000803027c10 */ /* 0x004fc8000ff3e0ff */
[----:B------:R-:W-:-:S05]  /*0130*/  LEA.HI.X.SX32 R3, R3, UR9, 0x1, P1 ;  /* 0x0000000903037c11 */ /* 0x000fca00088f0eff */
[----:B0-----:R-:W2:Y:S02]  /*0140*/  LDG.E.U8 R2, desc[UR6][R2.64] ;  /* 0x0000000602027981 */ /* 0x001ea4000c1e1100 */
[----:B--2---:R-:W-:-:S05]  /*0150*/  LEA R4, R2, UR4, 0x2 ;  /* 0x0000000402047c11 */ /* 0x004fca000f8e10ff */
[----:B------:R2:W-:Y:S02]  /*0160*/  ATOMS.POPC.INC.32 RZ, [R4+URZ] ;  /* 0x0000000004ff7f8c */ /* 0x0005e4000d8000ff */
.L_x_49:
[----:B0-----:R-:W-:Y:S05]  /*0170*/  BSYNC.RECONVERGENT B0 ;  /* 0x0000000000007941 */ /* 0x001fea0003800200 */
.L_x_48:
[----:B------:R-:W-:Y:S06]  /*0180*/  BAR.SYNC.DEFER_BLOCKING 0x0 ;  /* 0x0000000000007b1d */ /* 0x000fec0000010000 */
[----:B------:R-:W-:Y:S05]  /*0190*/  @P0 EXIT ;  /* 0x000000000000094d */ /* 0x000fea0003800000 */
[----:B------:R-:W0:Y:S01]  /*01a0*/  LDS R5, [R0] ;  /* 0x0000000000057984 */ /* 0x000e220000000800 */
[----:B------:R-:W3:Y:S02]  /*01b0*/  LDC.64 R2, c[0x0][0x388] ;  /* 0x0000e200ff027b82 */ /* 0x000ee40000000a00 */
[----:B---3--:R-:W-:-:S05]  /*01c0*/  IMAD.WIDE.U32 R2, R7, 0x4, R2 ;  /* 0x0000000407027825 */ /* 0x008fca00078e0002 */
[----:B0-----:R-:W-:Y:S01]  /*01d0*/  REDG.E.ADD.STRONG.GPU desc[UR6][R2.64], R5 ;  /* 0x000000050200798e */ /* 0x001fe2000c12e106 */
[----:B------:R-:W-:Y:S05]  /*01e0*/  EXIT ;  /* 0x000000000000794d */ /* 0x000fea0003800000 */
.L_x_50:
        /* <DEDUP_REMOVED lines=9> */
.L_x_54:


//--------------------- .text._Z26histogram_v1_global_atomicPhPii --------------------------
	.section	.text._Z26histogram_v1_global_atomicPhPii,"ax",@progbits
	.align	128
        .global         _Z26histogram_v1_global_atomicPhPii
        .type           _Z26histogram_v1_global_atomicPhPii,@function
        .size           _Z26histogram_v1_global_atomicPhPii,(.L_x_55 - _Z26histogram_v1_global_atomicPhPii)
        .other          _Z26histogram_v1_global_atomicPhPii,@"STO_CUDA_ENTRY STV_DEFAULT"
_Z26histogram_v1_global_atomicPhPii:
.text._Z26histogram_v1_global_atomicPhPii:
[----:B------:R-:W-:Y:S01]  /*0000*/  LDC R1, c[0x0][0x37c] ;  /* 0x0000df00ff017b82 */ /* 0x000fe20000000800 */
[----:B------:R-:W0:Y:S07]  /*0010*/  S2R R3, SR_TID.X ;  /* 0x0000000000037919 */ /* 0x000e2e0000002100 */
[----:B------:R-:W0:Y:S01]  /*0020*/  S2UR UR4, SR_CTAID.X ;  /* 0x00000000000479c3 */ /* 0x000e220000002500 */
[----:B------:R-:W1:Y:S07]  /*0030*/  LDCU UR5, c[0x0][0x390] ;  /* 0x00007200ff0577ac */ /* 0x000e6e0008000800 */
[----:B------:R-:W0:Y:S02]  /*0040*/  LDC R0, c[0x0][0x360] ;  /* 0x0000d800ff007b82 */ /* 0x000e240000000800 */
[----:B0-----:R-:W-:-:S05]  /*0050*/  IMAD R0, R0, UR4, R3 ;  /* 0x0000000400007c24 */ /* 0x001fca000f8e0203 */
[----:B-1----:R-:W-:-:S13]  /*0060*/  ISETP.GE.AND P0, PT, R0, UR5, PT ;  /* 0x0000000500007c0c */ /* 0x002fda000bf06270 */
[----:B------:R-:W-:Y:S05]  /*0070*/  @P0 EXIT ;  /* 0x000000000000094d */ /* 0x000fea0003800000 */
[----:B------:R-:W0:Y:S01]  /*0080*/  LDCU.64 UR6, c[0x0][0x380] ;  /* 0x00007000ff0677ac */ /* 0x000e220008000a00 */
[----:B------:R-:W1:Y:S01]  /*0090*/  LDC.64 R2, c[0x0][0x388] ;  /* 0x0000e200ff027b82 */ /* 0x000e620000000a00 */
[----:B------:R-:W2:Y:S01]  /*00a0*/  LDCU.64 UR4, c[0x0][0x358] ;  /* 0x00006b00ff0477ac */ /* 0x000ea20008000a00 */
[----:B0-----:R-:W-:-:S04]  /*00b0*/  IADD3 R4, P0, PT, R0, UR6, RZ ;  /* 0x0000000600047c10 */ /* 0x001fc8000ff1e0ff */
[----:B------:R-:W-:-:S06]  /*00c0*/  LEA.HI.X.SX32 R5, R0, UR7, 0x1, P0 ;  /* 0x0000000700057c11 */ /* 0x000fcc00080f0eff */
[----:B--2---:R-:W1:Y:S01]  /*00d0*/  LDG.E.U8 R5, desc[UR4][R4.64] ;  /* 0x0000000404057981 */ /* 0x004e62000c1e1100 */
[----:B------:R-:W-:Y:S02]  /*00e0*/  HFMA2 R7, -RZ, RZ, 0, 5.9604644775390625e-08 ;  /* 0x00000001ff077431 */ /* 0x000fe400000001ff */
[----:B-1----:R-:W-:-:S05]  /*00f0*/  IMAD.WIDE.U32 R2, R5, 0x4, R2 ;  /* 0x0000000405027825 */ /* 0x002fca00078e0002 */
[----:B------:R-:W-:Y:S01]  /*0100*/  REDG.E.ADD.STRONG.GPU desc[UR4][R2.64], R7 ;  /* 0x000000070200798e */ /* 0x000fe2000c12e104 */
[----:B------:R-:W-:Y:S05]  /*0110*/  EXIT ;  /* 0x000000000000794d */ /* 0x000fea0003800000 */
.L_x_51:
        /* <DEDUP_REMOVED lines=14> */
.L_x_55:


//--------------------- .nv.shared._Z23histogram_v4_privatizedPhPii --------------------------
	.section	.nv.shared._Z23histogram_v4_privatizedPhPii,"aw",@nobits
	.sectionflags	@""
	.align	4
.nv.shared._Z23histogram_v4_privatizedPhPii:
	.zero		5120


//--------------------- .nv.shared.reserved.0     --------------------------
	.section	.nv.shared.reserved.0,"aw",@nobits
	.weak		__nv_reservedSMEM_offset_0_alias
	.size		__nv_reservedSMEM_offset_0_alias, 0, 64
	.other		__nv_reservedSMEM_offset_0_alias,@"STO_CUDA_RESERVED_SHARED STV_DEFAULT"
__nv_reservedSMEM_offset_0_alias:
	.zero		0
	.zero		64


//--------------------- .nv.shared._Z27histogram_v3_multi_elementsPhPiii --------------------------
	.section	.nv.shared._Z27histogram_v3_multi_elementsPhPiii,"aw",@nobits
	.sectionflags	@""
	.align	4
.nv.shared._Z27histogram_v3_multi_elementsPhPiii:
	.zero		2048


//--------------------- .nv.shared._Z19histogram_v2_sharedPhPii --------------------------
	.section	.nv.shared._Z19histogram_v2_sharedPhPii,"aw",@nobits
	.sectionflags	@""
	.align	4
.nv.shared._Z19histogram_v2_sharedPhPii:
	.zero		2048


//--------------------- .nv.constant0._Z23histogram_v4_privatizedPhPii --------------------------
	.section	.nv.constant0._Z23histogram_v4_privatizedPhPii,"a",@progbits
	.sectionflags	@""
	.align	4
.nv.constant0._Z23histogram_v4_privatizedPhPii:
	.zero		916


//--------------------- .nv.constant0._Z27histogram_v3_multi_elementsPhPiii --------------------------
	.section	.nv.constant0._Z27histogram_v3_multi_elementsPhPiii,"a",@progbits
	.sectionflags	@""
	.align	4
.nv.constant0._Z27histogram_v3_multi_elementsPhPiii:
	.zero		920


//--------------------- .nv.constant0._Z19histogram_v2_sharedPhPii --------------------------
	.section	.nv.constant0._Z19histogram_v2_sharedPhPii,"a",@progbits
	.sectionflags	@""
	.align	4
.nv.constant0._Z19histogram_v2_sharedPhPii:
	.zero		916


//--------------------- .nv.constant0._Z26histogram_v1_global_atomicPhPii --------------------------
	.section	.nv.constant0._Z26histogram_v1_global_atomicPhPii,"a",@progbits
	.sectionflags	@""
	.align	4
.nv.constant0._Z26histogram_v1_global_atomicPhPii:
	.zero		916


//--------------------- SYMBOLS --------------------------

	.type		.nv.reservedSmem.offset0,@object
	.size		.nv.reservedSmem.offset0,0x4
	.type		.nv.reservedSmem.cap,@object
	.size		.nv.reservedSmem.cap,0x4
